//
// Generated by NVIDIA NVVM Compiler
//
// Compiler Build ID: CL-36424714
// Cuda compilation tools, release 13.0, V13.0.88
// Based on NVVM 20.0.0
//

.version 9.0
.target sm_100
.address_size 64

	// .globl	_Z41upsample_nearest_fp16_kernel_optimized_v3PK6__halfPS_iiiiii

.visible .entry _Z41upsample_nearest_fp16_kernel_optimized_v3PK6__halfPS_iiiiii(
	.param .u64 .ptr .align 1 _Z41upsample_nearest_fp16_kernel_optimized_v3PK6__halfPS_iiiiii_param_0,
	.param .u64 .ptr .align 1 _Z41upsample_nearest_fp16_kernel_optimized_v3PK6__halfPS_iiiiii_param_1,
	.param .u32 _Z41upsample_nearest_fp16_kernel_optimized_v3PK6__halfPS_iiiiii_param_2,
	.param .u32 _Z41upsample_nearest_fp16_kernel_optimized_v3PK6__halfPS_iiiiii_param_3,
	.param .u32 _Z41upsample_nearest_fp16_kernel_optimized_v3PK6__halfPS_iiiiii_param_4,
	.param .u32 _Z41upsample_nearest_fp16_kernel_optimized_v3PK6__halfPS_iiiiii_param_5,
	.param .u32 _Z41upsample_nearest_fp16_kernel_optimized_v3PK6__halfPS_iiiiii_param_6,
	.param .u32 _Z41upsample_nearest_fp16_kernel_optimized_v3PK6__halfPS_iiiiii_param_7
)
{
	.reg .pred 	%p<14>;
	.reg .b16 	%rs<26>;
	.reg .b32 	%r<141>;
	.reg .b32 	%f<61>;
	.reg .b64 	%rd<138>;

	ld.param.u64 	%rd9, [_Z41upsample_nearest_fp16_kernel_optimized_v3PK6__halfPS_iiiiii_param_0];
	ld.param.u64 	%rd10, [_Z41upsample_nearest_fp16_kernel_optimized_v3PK6__halfPS_iiiiii_param_1];
	ld.param.u32 	%r36, [_Z41upsample_nearest_fp16_kernel_optimized_v3PK6__halfPS_iiiiii_param_2];
	ld.param.u32 	%r31, [_Z41upsample_nearest_fp16_kernel_optimized_v3PK6__halfPS_iiiiii_param_3];
	ld.param.u32 	%r32, [_Z41upsample_nearest_fp16_kernel_optimized_v3PK6__halfPS_iiiiii_param_4];
	ld.param.u32 	%r33, [_Z41upsample_nearest_fp16_kernel_optimized_v3PK6__halfPS_iiiiii_param_5];
	ld.param.u32 	%r34, [_Z41upsample_nearest_fp16_kernel_optimized_v3PK6__halfPS_iiiiii_param_6];
	ld.param.u32 	%r35, [_Z41upsample_nearest_fp16_kernel_optimized_v3PK6__halfPS_iiiiii_param_7];
	cvta.to.global.u64 	%rd1, %rd10;
	cvta.to.global.u64 	%rd2, %rd9;
	mul.lo.s32 	%r37, %r31, %r36;
	mul.lo.s32 	%r1, %r37, %r34;
	cvt.rn.f32.s32 	%f3, %r32;
	cvt.rn.f32.s32 	%f4, %r34;
	div.rn.f32 	%f1, %f3, %f4;
	cvt.rn.f32.s32 	%f5, %r33;
	cvt.rn.f32.s32 	%f6, %r35;
	div.rn.f32 	%f2, %f5, %f6;
	and.b64  	%rd11, %rd10, 15;
	setp.eq.s64 	%p1, %rd11, 0;
	mov.u32 	%r136, %ctaid.x;
	setp.ge.s32 	%p2, %r136, %r1;
	@%p2 bra 	$L__BB0_13;
	add.s32 	%r3, %r32, -1;
	cvt.s64.s32 	%rd3, %r32;
	cvt.s64.s32 	%rd4, %r33;
	mov.u32 	%r4, %tid.x;
	add.s32 	%r5, %r33, -1;
	mov.u32 	%r6, %ntid.x;
	shl.b32 	%r7, %r6, 3;
	shl.b32 	%r8, %r4, 3;
	mov.u32 	%r9, %nctaid.x;
	and.b32  	%r38, %r35, 7;
	setp.eq.s32 	%p3, %r38, 0;
	and.pred  	%p4, %p1, %p3;
	@%p4 bra 	$L__BB0_2;
	bra.uni 	$L__BB0_9;
$L__BB0_2:
	add.s32 	%r10, %r8, %r7;
	max.s32 	%r49, %r35, %r10;
	setp.lt.s32 	%p8, %r10, %r35;
	selp.s32 	%r11, -1, 0, %p8;
	selp.u32 	%r50, 1, 0, %p8;
	add.s32 	%r51, %r10, %r50;
	sub.s32 	%r52, %r49, %r51;
	div.u32 	%r12, %r52, %r7;
	add.s32 	%r53, %r12, %r50;
	and.b32  	%r13, %r53, 1;
	cvt.rn.f32.u32 	%f11, %r8;
	mul.f32 	%f12, %f2, %f11;
	cvt.rzi.s32.f32 	%r54, %f12;
	min.s32 	%r14, %r54, %r5;
	add.s32 	%r55, %r8, 1;
	cvt.rn.f32.u32 	%f13, %r55;
	mul.f32 	%f14, %f2, %f13;
	cvt.rzi.s32.f32 	%r56, %f14;
	min.s32 	%r15, %r56, %r5;
	add.s32 	%r57, %r8, 2;
	cvt.rn.f32.u32 	%f15, %r57;
	mul.f32 	%f16, %f2, %f15;
	cvt.rzi.s32.f32 	%r58, %f16;
	min.s32 	%r16, %r58, %r5;
	add.s32 	%r59, %r8, 3;
	cvt.rn.f32.u32 	%f17, %r59;
	mul.f32 	%f18, %f2, %f17;
	cvt.rzi.s32.f32 	%r60, %f18;
	min.s32 	%r17, %r60, %r5;
	add.s32 	%r61, %r8, 4;
	cvt.rn.f32.u32 	%f19, %r61;
	mul.f32 	%f20, %f2, %f19;
	cvt.rzi.s32.f32 	%r62, %f20;
	min.s32 	%r18, %r62, %r5;
	add.s32 	%r63, %r8, 5;
	cvt.rn.f32.u32 	%f21, %r63;
	mul.f32 	%f22, %f2, %f21;
	cvt.rzi.s32.f32 	%r64, %f22;
	min.s32 	%r19, %r64, %r5;
	add.s32 	%r65, %r8, 6;
	cvt.rn.f32.u32 	%f23, %r65;
	mul.f32 	%f24, %f2, %f23;
	cvt.rzi.s32.f32 	%r66, %f24;
	min.s32 	%r20, %r66, %r5;
	add.s32 	%r67, %r8, 7;
	cvt.rn.f32.u32 	%f25, %r67;
	mul.f32 	%f26, %f2, %f25;
	cvt.rzi.s32.f32 	%r68, %f26;
	min.s32 	%r21, %r68, %r5;
	cvt.s64.s32 	%rd30, %r14;
	cvt.s64.s32 	%rd34, %r15;
$L__BB0_3:
	setp.lt.s32 	%p9, %r8, %r35;
	div.s32 	%r69, %r136, %r34;
	mul.lo.s32 	%r70, %r69, %r34;
	sub.s32 	%r71, %r136, %r70;
	div.s32 	%r72, %r69, %r31;
	mul.lo.s32 	%r73, %r72, %r31;
	sub.s32 	%r74, %r69, %r73;
	cvt.rn.f32.s32 	%f27, %r71;
	mul.f32 	%f28, %f1, %f27;
	cvt.rzi.s32.f32 	%r75, %f28;
	min.s32 	%r76, %r75, %r3;
	mul.wide.s32 	%rd25, %r72, %r31;
	cvt.s64.s32 	%rd26, %r74;
	add.s64 	%rd27, %rd25, %rd26;
	cvt.s64.s32 	%rd28, %r76;
	mad.lo.s64 	%rd29, %rd27, %rd3, %rd28;
	mul.lo.s64 	%rd5, %rd29, %rd4;
	mul.wide.s32 	%rd6, %r136, %r35;
	@%p9 bra 	$L__BB0_4;
	bra.uni 	$L__BB0_8;
$L__BB0_4:
	setp.ne.s32 	%p10, %r13, 0;
	mov.u32 	%r137, %r8;
	@%p10 bra 	$L__BB0_6;
	add.s64 	%rd31, %rd5, %rd30;
	shl.b64 	%rd32, %rd31, 1;
	add.s64 	%rd33, %rd2, %rd32;
	ld.global.nc.u16 	%rs2, [%rd33];
	add.s64 	%rd35, %rd5, %rd34;
	shl.b64 	%rd36, %rd35, 1;
	add.s64 	%rd37, %rd2, %rd36;
	ld.global.nc.u16 	%rs3, [%rd37];
	cvt.s64.s32 	%rd38, %r16;
	add.s64 	%rd39, %rd5, %rd38;
	shl.b64 	%rd40, %rd39, 1;
	add.s64 	%rd41, %rd2, %rd40;
	ld.global.nc.u16 	%rs4, [%rd41];
	cvt.s64.s32 	%rd42, %r17;
	add.s64 	%rd43, %rd5, %rd42;
	shl.b64 	%rd44, %rd43, 1;
	add.s64 	%rd45, %rd2, %rd44;
	ld.global.nc.u16 	%rs5, [%rd45];
	cvt.s64.s32 	%rd46, %r18;
	add.s64 	%rd47, %rd5, %rd46;
	shl.b64 	%rd48, %rd47, 1;
	add.s64 	%rd49, %rd2, %rd48;
	ld.global.nc.u16 	%rs6, [%rd49];
	cvt.s64.s32 	%rd50, %r19;
	add.s64 	%rd51, %rd5, %rd50;
	shl.b64 	%rd52, %rd51, 1;
	add.s64 	%rd53, %rd2, %rd52;
	ld.global.nc.u16 	%rs7, [%rd53];
	cvt.s64.s32 	%rd54, %r20;
	add.s64 	%rd55, %rd5, %rd54;
	shl.b64 	%rd56, %rd55, 1;
	add.s64 	%rd57, %rd2, %rd56;
	ld.global.nc.u16 	%rs8, [%rd57];
	cvt.s64.s32 	%rd58, %r21;
	add.s64 	%rd59, %rd5, %rd58;
	shl.b64 	%rd60, %rd59, 1;
	add.s64 	%rd61, %rd2, %rd60;
	ld.global.nc.u16 	%rs9, [%rd61];
	// begin inline asm
	{  mov.b32 %r77, {%rs2,%rs3};}

	// end inline asm
	// begin inline asm
	{  mov.b32 %r78, {%rs4,%rs5};}

	// end inline asm
	// begin inline asm
	{  mov.b32 %r79, {%rs6,%rs7};}

	// end inline asm
	// begin inline asm
	{  mov.b32 %r80, {%rs8,%rs9};}

	// end inline asm
	cvt.u64.u32 	%rd62, %r8;
	add.s64 	%rd63, %rd6, %rd62;
	shl.b64 	%rd64, %rd63, 1;
	add.s64 	%rd65, %rd1, %rd64;
	st.global.v4.u32 	[%rd65], {%r77, %r78, %r79, %r80};
	mov.u32 	%r137, %r10;
$L__BB0_6:
	setp.eq.s32 	%p11, %r12, %r11;
	@%p11 bra 	$L__BB0_8;
$L__BB0_7:
	cvt.rn.f32.u32 	%f29, %r137;
	mul.f32 	%f30, %f2, %f29;
	cvt.rzi.s32.f32 	%r89, %f30;
	min.s32 	%r90, %r89, %r5;
	cvt.s64.s32 	%rd66, %r90;
	add.s64 	%rd67, %rd5, %rd66;
	shl.b64 	%rd68, %rd67, 1;
	add.s64 	%rd69, %rd2, %rd68;
	ld.global.nc.u16 	%rs10, [%rd69];
	add.s32 	%r91, %r137, 1;
	cvt.rn.f32.u32 	%f31, %r91;
	mul.f32 	%f32, %f2, %f31;
	cvt.rzi.s32.f32 	%r92, %f32;
	min.s32 	%r93, %r92, %r5;
	cvt.s64.s32 	%rd70, %r93;
	add.s64 	%rd71, %rd5, %rd70;
	shl.b64 	%rd72, %rd71, 1;
	add.s64 	%rd73, %rd2, %rd72;
	ld.global.nc.u16 	%rs11, [%rd73];
	add.s32 	%r94, %r137, 2;
	cvt.rn.f32.u32 	%f33, %r94;
	mul.f32 	%f34, %f2, %f33;
	cvt.rzi.s32.f32 	%r95, %f34;
	min.s32 	%r96, %r95, %r5;
	cvt.s64.s32 	%rd74, %r96;
	add.s64 	%rd75, %rd5, %rd74;
	shl.b64 	%rd76, %rd75, 1;
	add.s64 	%rd77, %rd2, %rd76;
	ld.global.nc.u16 	%rs12, [%rd77];
	add.s32 	%r97, %r137, 3;
	cvt.rn.f32.u32 	%f35, %r97;
	mul.f32 	%f36, %f2, %f35;
	cvt.rzi.s32.f32 	%r98, %f36;
	min.s32 	%r99, %r98, %r5;
	cvt.s64.s32 	%rd78, %r99;
	add.s64 	%rd79, %rd5, %rd78;
	shl.b64 	%rd80, %rd79, 1;
	add.s64 	%rd81, %rd2, %rd80;
	ld.global.nc.u16 	%rs13, [%rd81];
	add.s32 	%r100, %r137, 4;
	cvt.rn.f32.u32 	%f37, %r100;
	mul.f32 	%f38, %f2, %f37;
	cvt.rzi.s32.f32 	%r101, %f38;
	min.s32 	%r102, %r101, %r5;
	cvt.s64.s32 	%rd82, %r102;
	add.s64 	%rd83, %rd5, %rd82;
	shl.b64 	%rd84, %rd83, 1;
	add.s64 	%rd85, %rd2, %rd84;
	ld.global.nc.u16 	%rs14, [%rd85];
	add.s32 	%r103, %r137, 5;
	cvt.rn.f32.u32 	%f39, %r103;
	mul.f32 	%f40, %f2, %f39;
	cvt.rzi.s32.f32 	%r104, %f40;
	min.s32 	%r105, %r104, %r5;
	cvt.s64.s32 	%rd86, %r105;
	add.s64 	%rd87, %rd5, %rd86;
	shl.b64 	%rd88, %rd87, 1;
	add.s64 	%rd89, %rd2, %rd88;
	ld.global.nc.u16 	%rs15, [%rd89];
	add.s32 	%r106, %r137, 6;
	cvt.rn.f32.u32 	%f41, %r106;
	mul.f32 	%f42, %f2, %f41;
	cvt.rzi.s32.f32 	%r107, %f42;
	min.s32 	%r108, %r107, %r5;
	cvt.s64.s32 	%rd90, %r108;
	add.s64 	%rd91, %rd5, %rd90;
	shl.b64 	%rd92, %rd91, 1;
	add.s64 	%rd93, %rd2, %rd92;
	ld.global.nc.u16 	%rs16, [%rd93];
	add.s32 	%r109, %r137, 7;
	cvt.rn.f32.u32 	%f43, %r109;
	mul.f32 	%f44, %f2, %f43;
	cvt.rzi.s32.f32 	%r110, %f44;
	min.s32 	%r111, %r110, %r5;
	cvt.s64.s32 	%rd94, %r111;
	add.s64 	%rd95, %rd5, %rd94;
	shl.b64 	%rd96, %rd95, 1;
	add.s64 	%rd97, %rd2, %rd96;
	ld.global.nc.u16 	%rs17, [%rd97];
	// begin inline asm
	{  mov.b32 %r81, {%rs10,%rs11};}

	// end inline asm
	// begin inline asm
	{  mov.b32 %r82, {%rs12,%rs13};}

	// end inline asm
	// begin inline asm
	{  mov.b32 %r83, {%rs14,%rs15};}

	// end inline asm
	// begin inline asm
	{  mov.b32 %r84, {%rs16,%rs17};}

	// end inline asm
	cvt.u64.u32 	%rd98, %r137;
	add.s64 	%rd99, %rd6, %rd98;
	shl.b64 	%rd100, %rd99, 1;
	add.s64 	%rd101, %rd1, %rd100;
	st.global.v4.u32 	[%rd101], {%r81, %r82, %r83, %r84};
	add.s32 	%r112, %r137, %r7;
	cvt.rn.f32.u32 	%f45, %r112;
	mul.f32 	%f46, %f2, %f45;
	cvt.rzi.s32.f32 	%r113, %f46;
	min.s32 	%r114, %r113, %r5;
	cvt.s64.s32 	%rd102, %r114;
	add.s64 	%rd103, %rd5, %rd102;
	shl.b64 	%rd104, %rd103, 1;
	add.s64 	%rd105, %rd2, %rd104;
	ld.global.nc.u16 	%rs18, [%rd105];
	add.s32 	%r115, %r112, 1;
	cvt.rn.f32.u32 	%f47, %r115;
	mul.f32 	%f48, %f2, %f47;
	cvt.rzi.s32.f32 	%r116, %f48;
	min.s32 	%r117, %r116, %r5;
	cvt.s64.s32 	%rd106, %r117;
	add.s64 	%rd107, %rd5, %rd106;
	shl.b64 	%rd108, %rd107, 1;
	add.s64 	%rd109, %rd2, %rd108;
	ld.global.nc.u16 	%rs19, [%rd109];
	add.s32 	%r118, %r112, 2;
	cvt.rn.f32.u32 	%f49, %r118;
	mul.f32 	%f50, %f2, %f49;
	cvt.rzi.s32.f32 	%r119, %f50;
	min.s32 	%r120, %r119, %r5;
	cvt.s64.s32 	%rd110, %r120;
	add.s64 	%rd111, %rd5, %rd110;
	shl.b64 	%rd112, %rd111, 1;
	add.s64 	%rd113, %rd2, %rd112;
	ld.global.nc.u16 	%rs20, [%rd113];
	add.s32 	%r121, %r112, 3;
	cvt.rn.f32.u32 	%f51, %r121;
	mul.f32 	%f52, %f2, %f51;
	cvt.rzi.s32.f32 	%r122, %f52;
	min.s32 	%r123, %r122, %r5;
	cvt.s64.s32 	%rd114, %r123;
	add.s64 	%rd115, %rd5, %rd114;
	shl.b64 	%rd116, %rd115, 1;
	add.s64 	%rd117, %rd2, %rd116;
	ld.global.nc.u16 	%rs21, [%rd117];
	add.s32 	%r124, %r112, 4;
	cvt.rn.f32.u32 	%f53, %r124;
	mul.f32 	%f54, %f2, %f53;
	cvt.rzi.s32.f32 	%r125, %f54;
	min.s32 	%r126, %r125, %r5;
	cvt.s64.s32 	%rd118, %r126;
	add.s64 	%rd119, %rd5, %rd118;
	shl.b64 	%rd120, %rd119, 1;
	add.s64 	%rd121, %rd2, %rd120;
	ld.global.nc.u16 	%rs22, [%rd121];
	add.s32 	%r127, %r112, 5;
	cvt.rn.f32.u32 	%f55, %r127;
	mul.f32 	%f56, %f2, %f55;
	cvt.rzi.s32.f32 	%r128, %f56;
	min.s32 	%r129, %r128, %r5;
	cvt.s64.s32 	%rd122, %r129;
	add.s64 	%rd123, %rd5, %rd122;
	shl.b64 	%rd124, %rd123, 1;
	add.s64 	%rd125, %rd2, %rd124;
	ld.global.nc.u16 	%rs23, [%rd125];
	add.s32 	%r130, %r112, 6;
	cvt.rn.f32.u32 	%f57, %r130;
	mul.f32 	%f58, %f2, %f57;
	cvt.rzi.s32.f32 	%r131, %f58;
	min.s32 	%r132, %r131, %r5;
	cvt.s64.s32 	%rd126, %r132;
	add.s64 	%rd127, %rd5, %rd126;
	shl.b64 	%rd128, %rd127, 1;
	add.s64 	%rd129, %rd2, %rd128;
	ld.global.nc.u16 	%rs24, [%rd129];
	add.s32 	%r133, %r112, 7;
	cvt.rn.f32.u32 	%f59, %r133;
	mul.f32 	%f60, %f2, %f59;
	cvt.rzi.s32.f32 	%r134, %f60;
	min.s32 	%r135, %r134, %r5;
	cvt.s64.s32 	%rd130, %r135;
	add.s64 	%rd131, %rd5, %rd130;
	shl.b64 	%rd132, %rd131, 1;
	add.s64 	%rd133, %rd2, %rd132;
	ld.global.nc.u16 	%rs25, [%rd133];
	// begin inline asm
	{  mov.b32 %r85, {%rs18,%rs19};}

	// end inline asm
	// begin inline asm
	{  mov.b32 %r86, {%rs20,%rs21};}

	// end inline asm
	// begin inline asm
	{  mov.b32 %r87, {%rs22,%rs23};}

	// end inline asm
	// begin inline asm
	{  mov.b32 %r88, {%rs24,%rs25};}

	// end inline asm
	cvt.u64.u32 	%rd134, %r112;
	add.s64 	%rd135, %rd6, %rd134;
	shl.b64 	%rd136, %rd135, 1;
	add.s64 	%rd137, %rd1, %rd136;
	st.global.v4.u32 	[%rd137], {%r85, %r86, %r87, %r88};
	add.s32 	%r137, %r112, %r7;
	setp.lt.s32 	%p12, %r137, %r35;
	@%p12 bra 	$L__BB0_7;
$L__BB0_8:
	add.s32 	%r136, %r136, %r9;
	setp.lt.s32 	%p13, %r136, %r1;
	@%p13 bra 	$L__BB0_3;
	bra.uni 	$L__BB0_13;
$L__BB0_9:
	setp.ge.s32 	%p5, %r4, %r35;
	@%p5 bra 	$L__BB0_12;
	div.s32 	%r39, %r136, %r34;
	mul.wide.s32 	%rd7, %r136, %r35;
	mul.lo.s32 	%r40, %r39, %r34;
	sub.s32 	%r41, %r136, %r40;
	cvt.rn.f32.s32 	%f7, %r41;
	mul.f32 	%f8, %f1, %f7;
	cvt.rzi.s32.f32 	%r42, %f8;
	min.s32 	%r43, %r42, %r3;
	cvt.s64.s32 	%rd12, %r43;
	div.s32 	%r44, %r39, %r31;
	mul.lo.s32 	%r45, %r44, %r31;
	sub.s32 	%r46, %r39, %r45;
	cvt.s64.s32 	%rd13, %r46;
	mul.wide.s32 	%rd14, %r44, %r31;
	add.s64 	%rd15, %rd14, %rd13;
	mad.lo.s64 	%rd16, %rd15, %rd3, %rd12;
	mul.lo.s64 	%rd8, %rd16, %rd4;
	mov.u32 	%r140, %r4;
$L__BB0_11:
	cvt.rn.f32.s32 	%f9, %r140;
	mul.f32 	%f10, %f2, %f9;
	cvt.rzi.s32.f32 	%r47, %f10;
	min.s32 	%r48, %r47, %r5;
	cvt.s64.s32 	%rd17, %r140;
	add.s64 	%rd18, %rd7, %rd17;
	shl.b64 	%rd19, %rd18, 1;
	add.s64 	%rd20, %rd1, %rd19;
	cvt.s64.s32 	%rd21, %r48;
	add.s64 	%rd22, %rd8, %rd21;
	shl.b64 	%rd23, %rd22, 1;
	add.s64 	%rd24, %rd2, %rd23;
	ld.global.nc.u16 	%rs1, [%rd24];
	st.global.u16 	[%rd20], %rs1;
	add.s32 	%r140, %r140, %r6;
	setp.lt.s32 	%p6, %r140, %r35;
	@%p6 bra 	$L__BB0_11;
$L__BB0_12:
	add.s32 	%r136, %r136, %r9;
	setp.lt.s32 	%p7, %r136, %r1;
	@%p7 bra 	$L__BB0_9;
$L__BB0_13:
	ret;

}


// ===== COMPILED SASS (sm_100) =====

	.target	sm_100

	.elftype	@"ET_EXEC"


//--------------------- .note.nv.tkinfo           --------------------------
	.section	.note.nv.tkinfo,"",@"SHT_NOTE"
	.sectionflags	@"SHF_NOTE_NV_TKINFO"
	.tkinfo
        /*0018*/ 	.word	0x00000002
        /*0030*/ 	.string	""
        /*0030*/ 	.string	"ptxas"
        /*0030*/ 	.string	"Cuda compilation tools, release 13.0, V13.0.88"
        /*0030*/ 	.string	"Build cuda_13.0.r13.0/compiler.36424714_0"
        /*0030*/ 	.string	"-arch sm_100 -m 64 "



//--------------------- .note.nv.cuinfo           --------------------------
	.section	.note.nv.cuinfo,"",@"SHT_NOTE"
	.sectionflags	@"SHF_NOTE_NV_CUINFO"
        /*0018*/ 	.short	0x0002
        /*001a*/ 	.short	0x0064
        /*001c*/ 	.short	0x0082
	.zero		2


//--------------------- .nv.info                  --------------------------
	.section	.nv.info,"",@"SHT_CUDA_INFO"
	.align	4


	//----- nvinfo : EIATTR_REGCOUNT
	.align		4
        /*0000*/ 	.byte	0x04, 0x2f
        /*0002*/ 	.short	(.L_1 - .L_0)
	.align		4
.L_0:
        /*0004*/ 	.word	index@(_Z41upsample_nearest_fp16_kernel_optimized_v3PK6__halfPS_iiiiii)
        /*0008*/ 	.word	0x00000020


	//----- nvinfo : EIATTR_FRAME_SIZE
	.align		4
.L_1:
        /*000c*/ 	.byte	0x04, 0x11
        /*000e*/ 	.short	(.L_3 - .L_2)
	.align		4
.L_2:
        /*0010*/ 	.word	index@($__internal_0_$__cuda_sm3x_div_rn_noftz_f32_slowpath)
        /*0014*/ 	.word	0x00000000


	//----- nvinfo : EIATTR_FRAME_SIZE
	.align		4
.L_3:
        /*0018*/ 	.byte	0x04, 0x11
        /*001a*/ 	.short	(.L_5 - .L_4)
	.align		4
.L_4:
        /*001c*/ 	.word	index@(_Z41upsample_nearest_fp16_kernel_optimized_v3PK6__halfPS_iiiiii)
        /*0020*/ 	.word	0x00000000


	//----- nvinfo : EIATTR_MIN_STACK_SIZE
	.align		4
.L_5:
        /*0024*/ 	.byte	0x04, 0x12
        /*0026*/ 	.short	(.L_7 - .L_6)
	.align		4
.L_6:
        /*0028*/ 	.word	index@(_Z41upsample_nearest_fp16_kernel_optimized_v3PK6__halfPS_iiiiii)
        /*002c*/ 	.word	0x00000000
.L_7:


//--------------------- .nv.compat                --------------------------
	.section	.nv.compat,"",@"SHT_CUDA_COMPAT_INFO"
	.align	4
        /*0000*/ 	.byte	0x02, 0x09, 0x00, 0x00, 0x02, 0x02, 0x01, 0x00, 0x02, 0x05, 0x05, 0x00, 0x03, 0x07, 0x01, 0x01
        /*0010*/ 	.byte	0x02, 0x03, 0x00, 0x00, 0x02, 0x06, 0x01, 0x00, 0x04, 0x0b, 0x08, 0x00, 0x01, 0x00, 0x00, 0x00
        /*0020*/ 	.byte	0x00, 0x00, 0x00, 0x00


//--------------------- .nv.info._Z41upsample_nearest_fp16_kernel_optimized_v3PK6__halfPS_iiiiii --------------------------
	.section	.nv.info._Z41upsample_nearest_fp16_kernel_optimized_v3PK6__halfPS_iiiiii,"",@"SHT_CUDA_INFO"
	.sectionflags	@""
	.align	4


	//----- nvinfo : EIATTR_CUDA_API_VERSION
	.align		4
        /*0000*/ 	.byte	0x04, 0x37
        /*0002*/ 	.short	(.L_9 - .L_8)
.L_8:
        /*0004*/ 	.word	0x00000082


	//----- nvinfo : EIATTR_KPARAM_INFO
	.align		4
.L_9:
        /*0008*/ 	.byte	0x04, 0x17
        /*000a*/ 	.short	(.L_11 - .L_10)
.L_10:
        /*000c*/ 	.word	0x00000000
        /*0010*/ 	.short	0x0007
        /*0012*/ 	.short	0x0024
        /*0014*/ 	.byte	0x00, 0xf0, 0x11, 0x00


	//----- nvinfo : EIATTR_KPARAM_INFO
	.align		4
.L_11:
        /*0018*/ 	.byte	0x04, 0x17
        /*001a*/ 	.short	(.L_13 - .L_12)
.L_12:
        /*001c*/ 	.word	0x00000000
        /*0020*/ 	.short	0x0006
        /*0022*/ 	.short	0x0020
        /*0024*/ 	.byte	0x00, 0xf0, 0x11, 0x00


	//----- nvinfo : EIATTR_KPARAM_INFO
	.align		4
.L_13:
        /*0028*/ 	.byte	0x04, 0x17
        /*002a*/ 	.short	(.L_15 - .L_14)
.L_14:
        /*002c*/ 	.word	0x00000000
        /*0030*/ 	.short	0x0005
        /*0032*/ 	.short	0x001c
        /*0034*/ 	.byte	0x00, 0xf0, 0x11, 0x00


	//----- nvinfo : EIATTR_KPARAM_INFO
	.align		4
.L_15:
        /*0038*/ 	.byte	0x04, 0x17
        /*003a*/ 	.short	(.L_17 - .L_16)
.L_16:
        /*003c*/ 	.word	0x00000000
        /*0040*/ 	.short	0x0004
        /*0042*/ 	.short	0x0018
        /*0044*/ 	.byte	0x00, 0xf0, 0x11, 0x00


	//----- nvinfo : EIATTR_KPARAM_INFO
	.align		4
.L_17:
        /*0048*/ 	.byte	0x04, 0x17
        /*004a*/ 	.short	(.L_19 - .L_18)
.L_18:
        /*004c*/ 	.word	0x00000000
        /*0050*/ 	.short	0x0003
        /*0052*/ 	.short	0x0014
        /*0054*/ 	.byte	0x00, 0xf0, 0x11, 0x00


	//----- nvinfo : EIATTR_KPARAM_INFO
	.align		4
.L_19:
        /*0058*/ 	.byte	0x04, 0x17
        /*005a*/ 	.short	(.L_21 - .L_20)
.L_20:
        /*005c*/ 	.word	0x00000000
        /*0060*/ 	.short	0x0002
        /*0062*/ 	.short	0x0010
        /*0064*/ 	.byte	0x00, 0xf0, 0x11, 0x00


	//----- nvinfo : EIATTR_KPARAM_INFO
	.align		4
.L_21:
        /*0068*/ 	.byte	0x04, 0x17
        /*006a*/ 	.short	(.L_23 - .L_22)
.L_22:
        /*006c*/ 	.word	0x00000000
        /*0070*/ 	.short	0x0001
        /*0072*/ 	.short	0x0008
        /*0074*/ 	.byte	0x00, 0xf5, 0x21, 0x00


	//----- nvinfo : EIATTR_KPARAM_INFO
	.align		4
.L_23:
        /*0078*/ 	.byte	0x04, 0x17
        /*007a*/ 	.short	(.L_25 - .L_24)
.L_24:
        /*007c*/ 	.word	0x00000000
        /*0080*/ 	.short	0x0000
        /*0082*/ 	.short	0x0000
        /*0084*/ 	.byte	0x00, 0xf5, 0x21, 0x00


	//----- nvinfo : EIATTR_SPARSE_MMA_MASK
	.align		4
.L_25:
        /*0088*/ 	.byte	0x03, 0x50
        /*008a*/ 	.short	0x0000


	//----- nvinfo : EIATTR_MAXREG_COUNT
	.align		4
        /*008c*/ 	.byte	0x03, 0x1b
        /*008e*/ 	.short	0x00ff


	//----- nvinfo : EIATTR_MERCURY_ISA_VERSION
	.align		4
        /*0090*/ 	.byte	0x03, 0x5f
        /*0092*/ 	.short	0x0101


	//----- nvinfo : EIATTR_VRC_CTA_INIT_COUNT
	.align		4
        /*0094*/ 	.byte	0x02, 0x4a
	.zero		1
	.zero		1


	//----- nvinfo : EIATTR_EXIT_INSTR_OFFSETS
	.align		4
        /*0098*/ 	.byte	0x04, 0x1c
        /*009a*/ 	.short	(.L_27 - .L_26)


	//   ....[0]....
.L_26:
        /*009c*/ 	.word	0x00000250


	//   ....[1]....
        /*00a0*/ 	.word	0x00000990


	//   ....[2]....
        /*00a4*/ 	.word	0x000021d0


	//----- nvinfo : EIATTR_CRS_STACK_SIZE
	.align		4
.L_27:
        /*00a8*/ 	.byte	0x04, 0x1e
        /*00aa*/ 	.short	(.L_29 - .L_28)
.L_28:
        /*00ac*/ 	.word	0x00000000


	//----- nvinfo : EIATTR_CBANK_PARAM_SIZE
	.align		4
.L_29:
        /*00b0*/ 	.byte	0x03, 0x19
        /*00b2*/ 	.short	0x0028


	//----- nvinfo : EIATTR_PARAM_CBANK
	.align		4
        /*00b4*/ 	.byte	0x04, 0x0a
        /*00b6*/ 	.short	(.L_31 - .L_30)
	.align		4
.L_30:
        /*00b8*/ 	.word	index@(.nv.constant0._Z41upsample_nearest_fp16_kernel_optimized_v3PK6__halfPS_iiiiii)
        /*00bc*/ 	.short	0x0380
        /*00be*/ 	.short	0x0028


	//----- nvinfo : EIATTR_SW_WAR
	.align		4
.L_31:
        /*00c0*/ 	.byte	0x04, 0x36
        /*00c2*/ 	.short	(.L_33 - .L_32)
.L_32:
        /*00c4*/ 	.word	0x00000008
.L_33:


//--------------------- .nv.callgraph             --------------------------
	.section	.nv.callgraph,"",@"SHT_CUDA_CALLGRAPH"
	.align	4
	.sectionentsize	8
	.align		4
        /*0000*/ 	.word	0x00000000
	.align		4
        /*0004*/ 	.word	0xffffffff
	.align		4
        /*0008*/ 	.word	0x00000000
	.align		4
        /*000c*/ 	.word	0xfffffffe
	.align		4
        /*0010*/ 	.word	0x00000000
	.align		4
        /*0014*/ 	.word	0xfffffffd
	.align		4
        /*0018*/ 	.word	0x00000000
	.align		4
        /*001c*/ 	.word	0xfffffffc


//--------------------- .text._Z41upsample_nearest_fp16_kernel_optimized_v3PK6__halfPS_iiiiii --------------------------
	.section	.text._Z41upsample_nearest_fp16_kernel_optimized_v3PK6__halfPS_iiiiii,"ax",@progbits
	.align	128
        .global         _Z41upsample_nearest_fp16_kernel_optimized_v3PK6__halfPS_iiiiii
        .type           _Z41upsample_nearest_fp16_kernel_optimized_v3PK6__halfPS_iiiiii,@function
        .size           _Z41upsample_nearest_fp16_kernel_optimized_v3PK6__halfPS_iiiiii,(.L_x_22 - _Z41upsample_nearest_fp16_kernel_optimized_v3PK6__halfPS_iiiiii)
        .other          _Z41upsample_nearest_fp16_kernel_optimized_v3PK6__halfPS_iiiiii,@"STO_CUDA_ENTRY STV_DEFAULT"
_Z41upsample_nearest_fp16_kernel_optimized_v3PK6__halfPS_iiiiii:
.text._Z41upsample_nearest_fp16_kernel_optimized_v3PK6__halfPS_iiiiii:
[----:B------:R-:W-:Y:S01]  /*0000*/  LDC R1, c[0x0][0x37c] ;  /* 0x0000df00ff017b82 */ /* 0x000fe20000000800 */
[----:B------:R-:W0:Y:S02]  /*0010*/  LDCU UR4, c[0x0][0x3a0] ;  /* 0x00007400ff0477ac */ /* 0x000e240008000800 */
[----:B0-----:R-:W-:Y:S01]  /*0020*/  I2FP.F32.S32 R3, UR4 ;  /* 0x0000000400037c45 */ /* 0x001fe20008201400 */
[----:B------:R-:W0:Y:S03]  /*0030*/  LDCU UR4, c[0x0][0x398] ;  /* 0x00007300ff0477ac */ /* 0x000e260008000800 */
[----:B------:R-:W1:Y:S01]  /*0040*/  MUFU.RCP R0, R3 ;  /* 0x0000000300007308 */ /* 0x000e620000001000 */
[----:B0-----:R-:W-:Y:S01]  /*0050*/  I2FP.F32.S32 R2, UR4 ;  /* 0x0000000400027c45 */ /* 0x001fe20008201400 */
[----:B-1----:R-:W-:-:S06]  /*0060*/  FFMA R5, -R3, R0, 1 ;  /* 0x3f80000003057423 */ /* 0x002fcc0000000100 */
[----:B------:R-:W0:Y:S01]  /*0070*/  FCHK P0, R2, R3 ;  /* 0x0000000302007302 */ /* 0x000e220000000000 */
[----:B------:R-:W-:-:S04]  /*0080*/  FFMA R5, R0, R5, R0 ;  /* 0x0000000500057223 */ /* 0x000fc80000000000 */
[----:B------:R-:W-:-:S04]  /*0090*/  FFMA R0, R2, R5, RZ ;  /* 0x0000000502007223 */ /* 0x000fc800000000ff */
[----:B------:R-:W-:-:S04]  /*00a0*/  FFMA R4, -R3, R0, R2 ;  /* 0x0000000003047223 */ /* 0x000fc80000000102 */
[----:B------:R-:W-:Y:S01]  /*00b0*/  FFMA R0, R5, R4, R0 ;  /* 0x0000000405007223 */ /* 0x000fe20000000000 */
[----:B0-----:R-:W-:Y:S06]  /*00c0*/  @!P0 BRA `(.L_x_0) ;  /* 0x00000000000c8947 */ /* 0x001fec0003800000 */
[----:B------:R-:W-:-:S07]  /*00d0*/  MOV R4, 0xf0 ;  /* 0x000000f000047802 */ /* 0x000fce0000000f00 */
[----:B------:R-:W-:Y:S05]  /*00e0*/  CALL.REL.NOINC `($__internal_0_$__cuda_sm3x_div_rn_noftz_f32_slowpath) ;  /* 0x00000020003c7944 */ /* 0x000fea0003c00000 */
[----:B------:R-:W-:-:S07]  /*00f0*/  IMAD.MOV.U32 R0, RZ, RZ, R2 ;  /* 0x000000ffff007224 */ /* 0x000fce00078e0002 */
.L_x_0:
[----:B------:R-:W0:Y:S01]  /*0100*/  LDCU.64 UR6, c[0x0][0x3a0] ;  /* 0x00007400ff0677ac */ /* 0x000e220008000a00 */
[----:B------:R-:W1:Y:S01]  /*0110*/  LDCU.64 UR4, c[0x0][0x390] ;  /* 0x00007200ff0477ac */ /* 0x000e620008000a00 */
[----:B0-----:R-:W-:Y:S01]  /*0120*/  I2FP.F32.S32 R4, UR7 ;  /* 0x0000000700047c45 */ /* 0x001fe20008201400 */
[----:B------:R-:W0:Y:S03]  /*0130*/  LDCU UR7, c[0x0][0x39c] ;  /* 0x00007380ff0777ac */ /* 0x000e260008000800 */
[----:B------:R-:W2:Y:S01]  /*0140*/  MUFU.RCP R5, R4 ;  /* 0x0000000400057308 */ /* 0x000ea20000001000 */
[----:B-1----:R-:W-:-:S04]  /*0150*/  UIMAD UR4, UR5, UR4, URZ ;  /* 0x00000004050472a4 */ /* 0x002fc8000f8e02ff */
[----:B------:R-:W-:Y:S01]  /*0160*/  UIMAD UR5, UR4, UR6, URZ ;  /* 0x00000006040572a4 */ /* 0x000fe2000f8e02ff */
[----:B0-----:R-:W-:Y:S01]  /*0170*/  I2FP.F32.S32 R3, UR7 ;  /* 0x0000000700037c45 */ /* 0x001fe20008201400 */
[----:B--2---:R-:W-:-:S03]  /*0180*/  FFMA R2, -R4, R5, 1 ;  /* 0x3f80000004027423 */ /* 0x004fc60000000105 */
[----:B------:R-:W0:Y:S01]  /*0190*/  FCHK P0, R3, R4 ;  /* 0x0000000403007302 */ /* 0x000e220000000000 */
[----:B------:R-:W-:-:S04]  /*01a0*/  FFMA R2, R5, R2, R5 ;  /* 0x0000000205027223 */ /* 0x000fc80000000005 */
[----:B------:R-:W-:-:S04]  /*01b0*/  FFMA R5, R3, R2, RZ ;  /* 0x0000000203057223 */ /* 0x000fc800000000ff */
[----:B------:R-:W-:-:S04]  /*01c0*/  FFMA R6, -R4, R5, R3 ;  /* 0x0000000504067223 */ /* 0x000fc80000000103 */
[----:B------:R-:W-:Y:S01]  /*01d0*/  FFMA R2, R2, R6, R5 ;  /* 0x0000000602027223 */ /* 0x000fe20000000005 */
[----:B0-----:R-:W-:Y:S06]  /*01e0*/  @!P0 BRA `(.L_x_1) ;  /* 0x0000000000108947 */ /* 0x001fec0003800000 */
[----:B------:R-:W-:Y:S02]  /*01f0*/  IMAD.MOV.U32 R2, RZ, RZ, R3 ;  /* 0x000000ffff027224 */ /* 0x000fe400078e0003 */
[----:B------:R-:W-:Y:S01]  /*0200*/  IMAD.MOV.U32 R3, RZ, RZ, R4 ;  /* 0x000000ffff037224 */ /* 0x000fe200078e0004 */
[----:B------:R-:W-:-:S07]  /*0210*/  MOV R4, 0x230 ;  /* 0x0000023000047802 */ /* 0x000fce0000000f00 */
[----:B------:R-:W-:Y:S05]  /*0220*/  CALL.REL.NOINC `($__internal_0_$__cuda_sm3x_div_rn_noftz_f32_slowpath) ;  /* 0x0000001c00ec7944 */ /* 0x000fea0003c00000 */
.L_x_1:
[----:B------:R-:W0:Y:S02]  /*0230*/  S2R R4, SR_CTAID.X ;  /* 0x0000000000047919 */ /* 0x000e240000002500 */
[----:B0-----:R-:W-:-:S13]  /*0240*/  ISETP.GE.AND P0, PT, R4, UR5, PT ;  /* 0x0000000504007c0c */ /* 0x001fda000bf06270 */
[----:B------:R-:W-:Y:S05]  /*0250*/  @P0 EXIT ;  /* 0x000000000000094d */ /* 0x000fea0003800000 */
[----:B------:R-:W0:Y:S01]  /*0260*/  LDC R8, c[0x0][0x3a4] ;  /* 0x0000e900ff087b82 */ /* 0x000e220000000800 */
[----:B------:R-:W1:Y:S01]  /*0270*/  S2R R5, SR_TID.X ;  /* 0x0000000000057919 */ /* 0x000e620000002100 */
[----:B------:R-:W2:Y:S01]  /*0280*/  LDCU.64 UR6, c[0x0][0x398] ;  /* 0x00007300ff0677ac */ /* 0x000ea20008000a00 */
[----:B------:R-:W3:Y:S05]  /*0290*/  LDCU UR9, c[0x0][0x360] ;  /* 0x00006c00ff0977ac */ /* 0x000eea0008000800 */
[----:B------:R-:W4:Y:S01]  /*02a0*/  LDC R6, c[0x0][0x388] ;  /* 0x0000e200ff067b82 */ /* 0x000f220000000800 */
[----:B------:R-:W0:Y:S07]  /*02b0*/  LDCU.64 UR10, c[0x0][0x358] ;  /* 0x00006b00ff0a77ac */ /* 0x000e2e0008000a00 */
[----:B------:R-:W1:Y:S01]  /*02c0*/  LDC R3, c[0x0][0x370] ;  /* 0x0000dc00ff037b82 */ /* 0x000e620000000800 */
[----:B--2---:R-:W-:-:S02]  /*02d0*/  UIADD3 UR8, UPT, UPT, UR6, -0x1, URZ ;  /* 0xffffffff06087890 */ /* 0x004fc4000fffe0ff */
[----:B------:R-:W-:Y:S01]  /*02e0*/  USHF.R.S32.HI UR12, URZ, 0x1f, UR7 ;  /* 0x0000001fff0c7899 */ /* 0x000fe20008011407 */
[----:B0-----:R-:W-:Y:S01]  /*02f0*/  LOP3.LUT R7, R8, 0x7, RZ, 0xc0, !PT ;  /* 0x0000000708077812 */ /* 0x001fe200078ec0ff */
[----:B------:R-:W-:Y:S02]  /*0300*/  UIADD3 UR4, UPT, UPT, UR7, -0x1, URZ ;  /* 0xffffffff07047890 */ /* 0x000fe4000fffe0ff */
[----:B------:R-:W-:Y:S01]  /*0310*/  USHF.R.S32.HI UR6, URZ, 0x1f, UR6 ;  /* 0x0000001fff067899 */ /* 0x000fe20008011406 */
[----:B------:R-:W-:Y:S01]  /*0320*/  ISETP.NE.AND P1, PT, R7, RZ, PT ;  /* 0x000000ff0700720c */ /* 0x000fe20003f25270 */
[----:B---3--:R-:W-:Y:S01]  /*0330*/  USHF.L.U32 UR7, UR9, 0x3, URZ ;  /* 0x0000000309077899 */ /* 0x008fe200080006ff */
[----:B----4-:R-:W-:Y:S01]  /*0340*/  LOP3.LUT P0, RZ, R6, 0xf, RZ, 0xc0, !PT ;  /* 0x0000000f06ff7812 */ /* 0x010fe2000780c0ff */
[----:B-1----:R-:W-:-:S12]  /*0350*/  IMAD.SHL.U32 R6, R5, 0x8, RZ ;  /* 0x0000000805067824 */ /* 0x002fd800078e00ff */
[----:B------:R-:W-:Y:S05]  /*0360*/  @!P0 BRA !P1, `(.L_x_2) ;  /* 0x00000004008c8947 */ /* 0x000fea0004800000 */
.L_x_6:
[----:B0-----:R-:W0:Y:S01]  /*0370*/  LDCU UR7, c[0x0][0x3a4] ;  /* 0x00007480ff0777ac */ /* 0x001e220008000800 */
[----:B------:R-:W-:Y:S01]  /*0380*/  BSSY.RECONVERGENT B0, `(.L_x_3) ;  /* 0x000005d000007945 */ /* 0x000fe20003800200 */
[----:B------:R-:W1:Y:S01]  /*0390*/  LDCU.128 UR16, c[0x0][0x380] ;  /* 0x00007000ff1077ac */ /* 0x000e620008000c00 */
[----:B0-----:R-:W-:-:S13]  /*03a0*/  ISETP.GE.AND P0, PT, R5, UR7, PT ;  /* 0x0000000705007c0c */ /* 0x001fda000bf06270 */
[----:B-1----:R-:W-:Y:S05]  /*03b0*/  @P0 BRA `(.L_x_4) ;  /* 0x0000000400640947 */ /* 0x002fea0003800000 */
[----:B------:R-:W0:Y:S01]  /*03c0*/  LDC R7, c[0x0][0x3a0] ;  /* 0x0000e800ff077b82 */ /* 0x000e220000000800 */
[----:B------:R-:W-:Y:S01]  /*03d0*/  IABS R14, R4 ;  /* 0x00000004000e7213 */ /* 0x000fe20000000000 */
[----:B------:R-:W-:-:S06]  /*03e0*/  IMAD.MOV.U32 R15, RZ, RZ, R5 ;  /* 0x000000ffff0f7224 */ /* 0x000fcc00078e0005 */
[----:B------:R-:W1:Y:S01]  /*03f0*/  LDC R6, c[0x0][0x394] ;  /* 0x0000e500ff067b82 */ /* 0x000e620000000800 */
[----:B0-----:R-:W-:-:S04]  /*0400*/  IABS R13, R7 ;  /* 0x00000007000d7213 */ /* 0x001fc80000000000 */
[----:B------:R-:W0:Y:S08]  /*0410*/  I2F.RP R10, R13 ;  /* 0x0000000d000a7306 */ /* 0x000e300000209400 */
[----:B0-----:R-:W0:Y:S02]  /*0420*/  MUFU.RCP R10, R10 ;  /* 0x0000000a000a7308 */ /* 0x001e240000001000 */
[----:B0-----:R-:W-:Y:S01]  /*0430*/  VIADD R8, R10, 0xffffffe ;  /* 0x0ffffffe0a087836 */ /* 0x001fe20000000000 */
[----:B-1----:R-:W-:-:S05]  /*0440*/  IABS R10, R6 ;  /* 0x00000006000a7213 */ /* 0x002fca0000000000 */
[----:B------:R0:W1:Y:S02]  /*0450*/  F2I.FTZ.U32.TRUNC.NTZ R9, R8 ;  /* 0x0000000800097305 */ /* 0x000064000021f000 */
[----:B0-----:R-:W-:Y:S02]  /*0460*/  IMAD.MOV.U32 R8, RZ, RZ, RZ ;  /* 0x000000ffff087224 */ /* 0x001fe400078e00ff */
[----:B-1----:R-:W-:-:S04]  /*0470*/  IMAD.MOV R12, RZ, RZ, -R9 ;  /* 0x000000ffff0c7224 */ /* 0x002fc800078e0a09 */
[----:B------:R-:W-:Y:S02]  /*0480*/  IMAD R11, R12, R13, RZ ;  /* 0x0000000d0c0b7224 */ /* 0x000fe400078e02ff */
[----:B------:R-:W0:Y:S02]  /*0490*/  I2F.RP R12, R10 ;  /* 0x0000000a000c7306 */ /* 0x000e240000209400 */
[----:B------:R-:W-:-:S06]  /*04a0*/  IMAD.HI.U32 R9, R9, R11, R8 ;  /* 0x0000000b09097227 */ /* 0x000fcc00078e0008 */
[----:B------:R-:W-:-:S04]  /*04b0*/  IMAD.HI.U32 R11, R9, R14, RZ ;  /* 0x0000000e090b7227 */ /* 0x000fc800078e00ff */
[----:B------:R-:W-:Y:S01]  /*04c0*/  IMAD.MOV R8, RZ, RZ, -R11 ;  /* 0x000000ffff087224 */ /* 0x000fe200078e0a0b */
[----:B0-----:R-:W0:Y:S03]  /*04d0*/  MUFU.RCP R12, R12 ;  /* 0x0000000c000c7308 */ /* 0x001e260000001000 */
[----:B------:R-:W-:-:S05]  /*04e0*/  IMAD R8, R13, R8, R14 ;  /* 0x000000080d087224 */ /* 0x000fca00078e020e */
[----:B------:R-:W-:Y:S01]  /*04f0*/  ISETP.GT.U32.AND P1, PT, R13, R8, PT ;  /* 0x000000080d00720c */ /* 0x000fe20003f24070 */
[----:B0-----:R-:W-:-:S12]  /*0500*/  VIADD R9, R12, 0xffffffe ;  /* 0x0ffffffe0c097836 */ /* 0x001fd80000000000 */
[----:B------:R-:W-:Y:S02]  /*0510*/  @!P1 IMAD.IADD R8, R8, 0x1, -R13 ;  /* 0x0000000108089824 */ /* 0x000fe400078e0a0d */
[----:B------:R-:W-:Y:S01]  /*0520*/  @!P1 VIADD R11, R11, 0x1 ;  /* 0x000000010b0b9836 */ /* 0x000fe20000000000 */
[----:B------:R-:W-:Y:S01]  /*0530*/  ISETP.NE.AND P1, PT, R7, RZ, PT ;  /* 0x000000ff0700720c */ /* 0x000fe20003f25270 */
[----:B------:R-:W0:Y:S01]  /*0540*/  F2I.FTZ.U32.TRUNC.NTZ R9, R9 ;  /* 0x0000000900097305 */ /* 0x000e22000021f000 */
[----:B------:R-:W-:Y:S02]  /*0550*/  ISETP.GE.U32.AND P0, PT, R8, R13, PT ;  /* 0x0000000d0800720c */ /* 0x000fe40003f06070 */
[----:B------:R-:W-:-:S04]  /*0560*/  LOP3.LUT R8, R4, R7, RZ, 0x3c, !PT ;  /* 0x0000000704087212 */ /* 0x000fc800078e3cff */
[----:B------:R-:W-:Y:S01]  /*0570*/  ISETP.GE.AND P2, PT, R8, RZ, PT ;  /* 0x000000ff0800720c */ /* 0x000fe20003f46270 */
[----:B------:R-:W-:-:S06]  /*0580*/  IMAD.MOV.U32 R8, RZ, RZ, RZ ;  /* 0x000000ffff087224 */ /* 0x000fcc00078e00ff */
[----:B------:R-:W-:Y:S02]  /*0590*/  @P0 VIADD R11, R11, 0x1 ;  /* 0x000000010b0b0836 */ /* 0x000fe40000000000 */
[----:B0-----:R-:W-:-:S04]  /*05a0*/  IMAD.MOV R13, RZ, RZ, -R9 ;  /* 0x000000ffff0d7224 */ /* 0x001fc800078e0a09 */
[----:B------:R-:W-:Y:S01]  /*05b0*/  @!P2 IMAD.MOV R11, RZ, RZ, -R11 ;  /* 0x000000ffff0ba224 */ /* 0x000fe200078e0a0b */
[----:B------:R-:W-:Y:S01]  /*05c0*/  @!P1 LOP3.LUT R11, RZ, R7, RZ, 0x33, !PT ;  /* 0x00000007ff0b9212 */ /* 0x000fe200078e33ff */
[----:B------:R-:W-:-:S03]  /*05d0*/  IMAD R13, R13, R10, RZ ;  /* 0x0000000a0d0d7224 */ /* 0x000fc600078e02ff */
[----:B------:R-:W-:Y:S01]  /*05e0*/  IABS R12, R11 ;  /* 0x0000000b000c7213 */ /* 0x000fe20000000000 */
[----:B------:R-:W-:-:S04]  /*05f0*/  IMAD.HI.U32 R8, R9, R13, R8 ;  /* 0x0000000d09087227 */ /* 0x000fc800078e0008 */
[----:B------:R-:W-:-:S04]  /*0600*/  IMAD.MOV.U32 R9, RZ, RZ, R12 ;  /* 0x000000ffff097224 */ /* 0x000fc800078e000c */
[----:B------:R-:W-:-:S04]  /*0610*/  IMAD.HI.U32 R8, R8, R9, RZ ;  /* 0x0000000908087227 */ /* 0x000fc800078e00ff */
[----:B------:R-:W-:-:S04]  /*0620*/  IMAD.MOV R12, RZ, RZ, -R8 ;  /* 0x000000ffff0c7224 */ /* 0x000fc800078e0a08 */
[----:B------:R-:W-:-:S05]  /*0630*/  IMAD R9, R10, R12, R9 ;  /* 0x0000000c0a097224 */ /* 0x000fca00078e0209 */
[----:B------:R-:W-:-:S13]  /*0640*/  ISETP.GT.U32.AND P1, PT, R10, R9, PT ;  /* 0x000000090a00720c */ /* 0x000fda0003f24070 */
[----:B------:R-:W-:Y:S02]  /*0650*/  @!P1 IMAD.IADD R9, R9, 0x1, -R10 ;  /* 0x0000000109099824 */ /* 0x000fe400078e0a0a */
[----:B------:R-:W-:Y:S01]  /*0660*/  @!P1 VIADD R8, R8, 0x1 ;  /* 0x0000000108089836 */ /* 0x000fe20000000000 */
[----:B------:R-:W-:Y:S02]  /*0670*/  ISETP.NE.AND P1, PT, R6, RZ, PT ;  /* 0x000000ff0600720c */ /* 0x000fe40003f25270 */
[----:B------:R-:W-:Y:S01]  /*0680*/  ISETP.GE.U32.AND P0, PT, R9, R10, PT ;  /* 0x0000000a0900720c */ /* 0x000fe20003f06070 */
[----:B------:R-:W-:Y:S01]  /*0690*/  IMAD.MOV R9, RZ, RZ, -R11 ;  /* 0x000000ffff097224 */ /* 0x000fe200078e0a0b */
[----:B------:R-:W-:-:S03]  /*06a0*/  LOP3.LUT R10, R11, R6, RZ, 0x3c, !PT ;  /* 0x000000060b0a7212 */ /* 0x000fc600078e3cff */
[----:B------:R-:W-:Y:S01]  /*06b0*/  IMAD R7, R7, R9, R4 ;  /* 0x0000000907077224 */ /* 0x000fe200078e0204 */
[----:B------:R-:W-:-:S04]  /*06c0*/  ISETP.GE.AND P2, PT, R10, RZ, PT ;  /* 0x000000ff0a00720c */ /* 0x000fc80003f46270 */
[----:B------:R-:W-:-:S03]  /*06d0*/  I2FP.F32.S32 R7, R7 ;  /* 0x0000000700077245 */ /* 0x000fc60000201400 */
[----:B------:R-:W-:Y:S02]  /*06e0*/  @P0 VIADD R8, R8, 0x1 ;  /* 0x0000000108080836 */ /* 0x000fe40000000000 */
[----:B------:R-:W-:Y:S02]  /*06f0*/  FMUL R14, R7, R0 ;  /* 0x00000000070e7220 */ /* 0x000fe40000400000 */
[----:B------:R-:W-:Y:S02]  /*0700*/  IMAD.MOV.U32 R13, RZ, RZ, R8 ;  /* 0x000000ffff0d7224 */ /* 0x000fe400078e0008 */
[----:B------:R-:W0:Y:S02]  /*0710*/  LDC.64 R8, c[0x0][0x398] ;  /* 0x0000e600ff087b82 */ /* 0x000e240000000a00 */
[----:B------:R-:W-:Y:S01]  /*0720*/  @!P2 IMAD.MOV R13, RZ, RZ, -R13 ;  /* 0x000000ffff0da224 */ /* 0x000fe200078e0a0d */
[----:B------:R-:W-:Y:S01]  /*0730*/  @!P1 LOP3.LUT R13, RZ, R6, RZ, 0x33, !PT ;  /* 0x00000006ff0d9212 */ /* 0x000fe200078e33ff */
[----:B------:R-:W1:Y:S04]  /*0740*/  F2I.TRUNC.NTZ R14, R14 ;  /* 0x0000000e000e7305 */ /* 0x000e68000020f100 */
[----:B------:R-:W-:-:S04]  /*0750*/  IMAD.MOV R10, RZ, RZ, -R13 ;  /* 0x000000ffff0a7224 */ /* 0x000fc800078e0a0d */
[----:B------:R-:W-:-:S05]  /*0760*/  IMAD R10, R6, R10, R11 ;  /* 0x0000000a060a7224 */ /* 0x000fca00078e020b */
[--C-:B------:R-:W-:Y:S02]  /*0770*/  SHF.R.S32.HI R11, RZ, 0x1f, R10.reuse ;  /* 0x0000001fff0b7819 */ /* 0x100fe4000001140a */
[----:B-1----:R-:W-:Y:S01]  /*0780*/  VIMNMX R12, PT, PT, R14, UR8, PT ;  /* 0x000000080e0c7c48 */ /* 0x002fe2000bfe0100 */
[----:B------:R-:W-:-:S03]  /*0790*/  IMAD.WIDE R6, R13, R6, R10 ;  /* 0x000000060d067225 */ /* 0x000fc600078e020a */
[--C-:B------:R-:W-:Y:S01]  /*07a0*/  SHF.R.S32.HI R13, RZ, 0x1f, R12.reuse ;  /* 0x0000001fff0d7819 */ /* 0x100fe2000001140c */
[-C--:B0-----:R-:W-:Y:S02]  /*07b0*/  IMAD R7, R7, R8.reuse, RZ ;  /* 0x0000000807077224 */ /* 0x081fe400078e02ff */
[----:B------:R-:W-:-:S04]  /*07c0*/  IMAD.WIDE.U32 R10, R6, R8, R12 ;  /* 0x00000008060a7225 */ /* 0x000fc800078e000c */
[----:B------:R-:W-:-:S04]  /*07d0*/  IMAD R7, R6, UR6, R7 ;  /* 0x0000000606077c24 */ /* 0x000fc8000f8e0207 */
[----:B------:R-:W-:-:S04]  /*07e0*/  IMAD.IADD R6, R11, 0x1, R7 ;  /* 0x000000010b067824 */ /* 0x000fc800078e0207 */
[-C--:B------:R-:W-:Y:S02]  /*07f0*/  IMAD R11, R6, R9.reuse, RZ ;  /* 0x00000009060b7224 */ /* 0x080fe400078e02ff */
[----:B------:R-:W-:-:S04]  /*0800*/  IMAD.WIDE.U32 R6, R10, R9, RZ ;  /* 0x000000090a067225 */ /* 0x000fc800078e00ff */
[----:B------:R-:W-:-:S04]  /*0810*/  IMAD R11, R10, UR12, R11 ;  /* 0x0000000c0a0b7c24 */ /* 0x000fc8000f8e020b */
[----:B------:R-:W-:-:S07]  /*0820*/  IMAD.IADD R16, R7, 0x1, R11 ;  /* 0x0000000107107824 */ /* 0x000fce00078e020b */
.L_x_5:
[----:B------:R-:W-:-:S05]  /*0830*/  I2FP.F32.S32 R9, R15 ;  /* 0x0000000f00097245 */ /* 0x000fca0000201400 */
[----:B------:R-:W-:-:S06]  /*0840*/  FMUL R14, R9, R2 ;  /* 0x00000002090e7220 */ /* 0x000fcc0000400000 */
[----:B0-----:R-:W0:Y:S02]  /*0850*/  F2I.TRUNC.NTZ R14, R14 ;  /* 0x0000000e000e7305 */ /* 0x001e24000020f100 */
[----:B0-----:R-:W-:-:S04]  /*0860*/  VIMNMX R9, PT, PT, R14, UR4, PT ;  /* 0x000000040e097c48 */ /* 0x001fc8000bfe0100 */
[----:B------:R-:W-:-:S04]  /*0870*/  IADD3 R8, P0, PT, R9, R6, RZ ;  /* 0x0000000609087210 */ /* 0x000fc80007f1e0ff */
[----:B------:R-:W-:Y:S02]  /*0880*/  LEA.HI.X.SX32 R9, R9, R16, 0x1, P0 ;  /* 0x0000001009097211 */ /* 0x000fe400000f0eff */
[----:B------:R-:W-:-:S04]  /*0890*/  LEA R10, P0, R8, UR16, 0x1 ;  /* 0x00000010080a7c11 */ /* 0x000fc8000f8008ff */
[----:B------:R-:W-:-:S06]  /*08a0*/  LEA.HI.X R11, R8, UR17, R9, 0x1, P0 ;  /* 0x00000011080b7c11 */ /* 0x000fcc00080f0c09 */
[----:B------:R-:W2:Y:S01]  /*08b0*/  LDG.E.U16.CONSTANT R11, desc[UR10][R10.64] ;  /* 0x0000000a0a0b7981 */ /* 0x000ea2000c1e9500 */
[--C-:B------:R-:W-:Y:S01]  /*08c0*/  SHF.R.S32.HI R9, RZ, 0x1f, R15.reuse ;  /* 0x0000001fff097819 */ /* 0x100fe2000001140f */
[----:B------:R-:W-:Y:S02]  /*08d0*/  IMAD.MOV.U32 R8, RZ, RZ, R15 ;  /* 0x000000ffff087224 */ /* 0x000fe400078e000f */
[----:B------:R-:W-:Y:S02]  /*08e0*/  VIADD R15, R15, UR9 ;  /* 0x000000090f0f7c36 */ /* 0x000fe40008000000 */
[----:B------:R-:W-:-:S03]  /*08f0*/  IMAD.WIDE R8, R4, UR7, R8 ;  /* 0x0000000704087c25 */ /* 0x000fc6000f8e0208 */
[----:B------:R-:W-:-:S04]  /*0900*/  LEA R12, P0, R8, UR18, 0x1 ;  /* 0x00000012080c7c11 */ /* 0x000fc8000f8008ff */
[----:B------:R-:W-:Y:S02]  /*0910*/  LEA.HI.X R13, R8, UR19, R9, 0x1, P0 ;  /* 0x00000013080d7c11 */ /* 0x000fe400080f0c09 */
[----:B------:R-:W-:-:S03]  /*0920*/  ISETP.GE.AND P0, PT, R15, UR7, PT ;  /* 0x000000070f007c0c */ /* 0x000fc6000bf06270 */
[----:B--2---:R0:W-:Y:S10]  /*0930*/  STG.E.U16 desc[UR10][R12.64], R11 ;  /* 0x0000000b0c007986 */ /* 0x0041f4000c10150a */
[----:B------:R-:W-:Y:S05]  /*0940*/  @!P0 BRA `(.L_x_5) ;  /* 0xfffffffc00b88947 */ /* 0x000fea000383ffff */
.L_x_4:
[----:B------:R-:W-:Y:S05]  /*0950*/  BSYNC.RECONVERGENT B0 ;  /* 0x0000000000007941 */ /* 0x000fea0003800200 */
.L_x_3:
[----:B------:R-:W-:-:S05]  /*0960*/  IMAD.IADD R4, R3, 0x1, R4 ;  /* 0x0000000103047824 */ /* 0x000fca00078e0204 */
[----:B------:R-:W-:-:S13]  /*0970*/  ISETP.GE.AND P0, PT, R4, UR5, PT ;  /* 0x0000000504007c0c */ /* 0x000fda000bf06270 */
[----:B------:R-:W-:Y:S05]  /*0980*/  @!P0 BRA `(.L_x_6) ;  /* 0xfffffff800788947 */ /* 0x000fea000383ffff */
[----:B------:R-:W-:Y:S05]  /*0990*/  EXIT ;  /* 0x000000000000794d */ /* 0x000fea0003800000 */
.L_x_2:
[----:B------:R-:W0:Y:S01]  /*09a0*/  I2F.U32.RP R10, UR7 ;  /* 0x00000007000a7d06 */ /* 0x000e220008209000 */
[----:B------:R-:W-:Y:S01]  /*09b0*/  VIADD R5, R6, UR7 ;  /* 0x0000000706057c36 */ /* 0x000fe20008000000 */
[----:B------:R-:W-:Y:S01]  /*09c0*/  ISETP.NE.U32.AND P2, PT, RZ, UR7, PT ;  /* 0x00000007ff007c0c */ /* 0x000fe2000bf45070 */
[----:B------:R-:W-:Y:S02]  /*09d0*/  IMAD R11, RZ, RZ, -UR7 ;  /* 0x80000007ff0b7e24 */ /* 0x000fe4000f8e02ff */
[----:B------:R-:W-:Y:S01]  /*09e0*/  IMAD.MOV.U32 R6, RZ, RZ, RZ ;  /* 0x000000ffff067224 */ /* 0x000fe200078e00ff */
[CC--:B------:R-:W-:Y:S02]  /*09f0*/  ISETP.GE.AND P3, PT, R5.reuse, R8.reuse, PT ;  /* 0x000000080500720c */ /* 0x0c0fe40003f66270 */
[----:B------:R-:W-:Y:S02]  /*0a00*/  VIMNMX R8, PT, PT, R5, R8, !PT ;  /* 0x0000000805087248 */ /* 0x000fe40007fe0100 */
[----:B------:R-:W-:-:S04]  /*0a10*/  SEL R9, RZ, 0x1, P3 ;  /* 0x00000001ff097807 */ /* 0x000fc80001800000 */
[----:B------:R-:W-:Y:S01]  /*0a20*/  IADD3 R8, PT, PT, R8, -R5, -R9 ;  /* 0x8000000508087210 */ /* 0x000fe20007ffe809 */
[----:B0-----:R-:W0:Y:S02]  /*0a30*/  MUFU.RCP R10, R10 ;  /* 0x0000000a000a7308 */ /* 0x001e240000001000 */
[----:B0-----:R-:W-:-:S06]  /*0a40*/  VIADD R7, R10, 0xffffffe ;  /* 0x0ffffffe0a077836 */ /* 0x001fcc0000000000 */
[----:B------:R-:W0:Y:S02]  /*0a50*/  F2I.FTZ.U32.TRUNC.NTZ R7, R7 ;  /* 0x0000000700077305 */ /* 0x000e24000021f000 */
[----:B0-----:R-:W-:-:S04]  /*0a60*/  IMAD R11, R11, R7, RZ ;  /* 0x000000070b0b7224 */ /* 0x001fc800078e02ff */
[----:B------:R-:W-:-:S06]  /*0a70*/  IMAD.HI.U32 R11, R7, R11, R6 ;  /* 0x0000000b070b7227 */ /* 0x000fcc00078e0006 */
[----:B------:R-:W-:-:S04]  /*0a80*/  IMAD.HI.U32 R6, R11, R8, RZ ;  /* 0x000000080b067227 */ /* 0x000fc800078e00ff */
[----:B------:R-:W-:-:S04]  /*0a90*/  IMAD.MOV R5, RZ, RZ, -R6 ;  /* 0x000000ffff057224 */ /* 0x000fc800078e0a06 */
[----:B------:R-:W-:Y:S01]  /*0aa0*/  IMAD R8, R5, UR7, R8 ;  /* 0x0000000705087c24 */ /* 0x000fe2000f8e0208 */
[----:B------:R-:W-:-:S04]  /*0ab0*/  SEL R5, RZ, 0xffffffff, P3 ;  /* 0xffffffffff057807 */ /* 0x000fc80001800000 */
[----:B------:R-:W-:-:S13]  /*0ac0*/  ISETP.GE.U32.AND P0, PT, R8, UR7, PT ;  /* 0x0000000708007c0c */ /* 0x000fda000bf06070 */
[----:B------:R-:W-:Y:S02]  /*0ad0*/  @P0 VIADD R8, R8, -UR7 ;  /* 0x8000000708080c36 */ /* 0x000fe40008000000 */
[----:B------:R-:W-:-:S03]  /*0ae0*/  @P0 VIADD R6, R6, 0x1 ;  /* 0x0000000106060836 */ /* 0x000fc60000000000 */
[----:B------:R-:W-:-:S13]  /*0af0*/  ISETP.GE.U32.AND P1, PT, R8, UR7, PT ;  /* 0x0000000708007c0c */ /* 0x000fda000bf26070 */
[----:B------:R-:W-:Y:S01]  /*0b00*/  @P1 VIADD R6, R6, 0x1 ;  /* 0x0000000106061836 */ /* 0x000fe20000000000 */
[----:B------:R-:W-:-:S04]  /*0b10*/  @!P2 LOP3.LUT R6, RZ, UR7, RZ, 0x33, !PT ;  /* 0x00000007ff06ac12 */ /* 0x000fc8000f8e33ff */
[----:B------:R-:W-:Y:S01]  /*0b20*/  ISETP.NE.AND P0, PT, R6, R5, PT ;  /* 0x000000050600720c */ /* 0x000fe20003f05270 */
[----:B------:R-:W-:-:S05]  /*0b30*/  IMAD.IADD R9, R9, 0x1, R6 ;  /* 0x0000000109097824 */ /* 0x000fca00078e0206 */
[----:B------:R-:W-:-:S13]  /*0b40*/  LOP3.LUT P1, RZ, R9, 0x1, RZ, 0xc0, !PT ;  /* 0x0000000109ff7812 */ /* 0x000fda000782c0ff */
.L_x_12:
[----:B0-----:R-:W0:Y:S01]  /*0b50*/  S2R R24, SR_TID.X ;  /* 0x0000000000187919 */ /* 0x001e220000002100 */
[----:B-1----:R-:W1:Y:S01]  /*0b60*/  LDC.64 R6, c[0x0][0x3a0] ;  /* 0x0000e800ff067b82 */ /* 0x002e620000000a00 */
[----:B------:R-:W2:Y:S01]  /*0b70*/  LDCU.128 UR20, c[0x0][0x380] ;  /* 0x00007000ff1477ac */ /* 0x000ea20008000c00 */
[----:B------:R-:W-:Y:S01]  /*0b80*/  BSSY.RECONVERGENT B0, `(.L_x_7) ;  /* 0x0000161000007945 */ /* 0x000fe20003800200 */
[----:B0-----:R-:W-:-:S05]  /*0b90*/  IMAD.SHL.U32 R24, R24, 0x8, RZ ;  /* 0x0000000818187824 */ /* 0x001fca00078e00ff */
[----:B-1----:R-:W-:-:S13]  /*0ba0*/  ISETP.GE.AND P2, PT, R24, R7, PT ;  /* 0x000000071800720c */ /* 0x002fda0003f46270 */
[----:B--2---:R-:W-:Y:S05]  /*0bb0*/  @P2 BRA `(.L_x_8) ;  /* 0x0000001400742947 */ /* 0x004fea0003800000 */
[----:B------:R-:W-:Y:S01]  /*0bc0*/  IABS R13, R6 ;  /* 0x00000006000d7213 */ /* 0x000fe20000000000 */
[----:B------:R-:W0:Y:S01]  /*0bd0*/  LDC R5, c[0x0][0x394] ;  /* 0x0000e500ff057b82 */ /* 0x000e220000000800 */
[----:B------:R-:W-:Y:S01]  /*0be0*/  IABS R11, R4 ;  /* 0x00000004000b7213 */ /* 0x000fe20000000000 */
[----:B------:R-:W1:Y:S01]  /*0bf0*/  LDCU UR6, c[0x0][0x398] ;  /* 0x00007300ff0677ac */ /* 0x000e620008000800 */
[----:B------:R-:W2:Y:S01]  /*0c00*/  I2F.RP R10, R13 ;  /* 0x0000000d000a7306 */ /* 0x000ea20000209400 */
[----:B------:R-:W-:Y:S01]  /*0c10*/  BSSY.RECONVERGENT B1, `(.L_x_9) ;  /* 0x00000a2000017945 */ /* 0x000fe20003800200 */
[----:B------:R-:W-:-:S06]  /*0c20*/  IMAD.MOV.U32 R20, RZ, RZ, R24 ;  /* 0x000000ffff147224 */ /* 0x000fcc00078e0018 */
[----:B--2---:R-:W2:Y:S01]  /*0c30*/  MUFU.RCP R10, R10 ;  /* 0x0000000a000a7308 */ /* 0x004ea20000001000 */
[----:B-1----:R-:W-:Y:S02]  /*0c40*/  UIADD3 UR8, UPT, UPT, UR6, -0x1, URZ ;  /* 0xffffffff06087890 */ /* 0x002fe4000fffe0ff */
[----:B------:R-:W-:Y:S01]  /*0c50*/  USHF.R.S32.HI UR6, URZ, 0x1f, UR6 ;  /* 0x0000001fff067899 */ /* 0x000fe20008011406 */
[----:B--2---:R-:W-:Y:S01]  /*0c60*/  VIADD R8, R10, 0xffffffe ;  /* 0x0ffffffe0a087836 */ /* 0x004fe20000000000 */
[----:B0-----:R-:W-:-:S03]  /*0c70*/  IABS R10, R5 ;  /* 0x00000005000a7213 */ /* 0x001fc60000000000 */
        /* <DEDUP_REMOVED lines=27> */
[----:B------:R-:W-:Y:S02]  /*0e30*/  IMAD.MOV.U32 R9, RZ, RZ, R12 ;  /* 0x000000ffff097224 */ /* 0x000fe400078e000c */
[----:B------:R-:W0:Y:S02]  /*0e40*/  LDC.64 R12, c[0x0][0x398] ;  /* 0x0000e600ff0c7b82 */ /* 0x000e240000000a00 */
        /* <DEDUP_REMOVED lines=15> */
[----:B------:R-:W-:-:S04]  /*0f40*/  IMAD.MOV.U32 R6, RZ, RZ, R8 ;  /* 0x000000ffff067224 */ /* 0x000fc800078e0008 */
        /* <DEDUP_REMOVED lines=16> */
[----:B------:R-:W-:Y:S01]  /*1050*/  IMAD.IADD R5, R13, 0x1, R5 ;  /* 0x000000010d057824 */ /* 0x000fe200078e0205 */
[----:B------:R-:W-:Y:S06]  /*1060*/  @P1 BRA `(.L_x_10) ;  /* 0x0000000400701947 */ /* 0x000fec0003800000 */
[----:B------:R-:W-:Y:S01]  /*1070*/  I2FP.F32.U32 R9, R24 ;  /* 0x0000001800097245 */ /* 0x000fe20000201000 */
[C---:B------:R-:W-:Y:S01]  /*1080*/  VIADD R6, R24.reuse, 0x2 ;  /* 0x0000000218067836 */ /* 0x040fe20000000000 */
[----:B------:R-:W0:Y:S01]  /*1090*/  LDCU.128 UR16, c[0x0][0x380] ;  /* 0x00007000ff1077ac */ /* 0x000e220008000c00 */
[C---:B------:R-:W-:Y:S02]  /*10a0*/  VIADD R19, R24.reuse, 0x7 ;  /* 0x0000000718137836 */ /* 0x040fe40000000000 */
[----:B------:R-:W-:Y:S01]  /*10b0*/  FMUL R14, R9, R2 ;  /* 0x00000002090e7220 */ /* 0x000fe20000400000 */
[----:B------:R-:W-:Y:S01]  /*10c0*/  I2FP.F32.U32 R9, R6 ;  /* 0x0000000600097245 */ /* 0x000fe20000201000 */
[C---:B------:R-:W-:Y:S01]  /*10d0*/  VIADD R6, R24.reuse, 0x3 ;  /* 0x0000000318067836 */ /* 0x040fe20000000000 */
[----:B------:R-:W-:Y:S01]  /*10e0*/  I2FP.F32.U32 R19, R19 ;  /* 0x0000001300137245 */ /* 0x000fe20000201000 */
[----:B------:R1:W2:Y:S02]  /*10f0*/  F2I.TRUNC.NTZ R16, R14 ;  /* 0x0000000e00107305 */ /* 0x0002a4000020f100 */
[----:B------:R-:W-:Y:S01]  /*1100*/  FMUL R9, R9, R2 ;  /* 0x0000000209097220 */ /* 0x000fe20000400000 */
[----:B------:R-:W-:Y:S01]  /*1110*/  I2FP.F32.U32 R11, R6 ;  /* 0x00000006000b7245 */ /* 0x000fe20000201000 */
[----:B------:R-:W-:-:S02]  /*1120*/  VIADD R6, R24, 0x4 ;  /* 0x0000000418067836 */ /* 0x000fc40000000000 */
[-C--:B------:R-:W-:Y:S02]  /*1130*/  FMUL R19, R19, R2.reuse ;  /* 0x0000000213137220 */ /* 0x080fe40000400000 */
[----:B------:R-:W-:Y:S01]  /*1140*/  FMUL R10, R11, R2 ;  /* 0x000000020b0a7220 */ /* 0x000fe20000400000 */
[----:B------:R-:W-:Y:S01]  /*1150*/  I2FP.F32.U32 R11, R6 ;  /* 0x00000006000b7245 */ /* 0x000fe20000201000 */
[C---:B------:R-:W-:Y:S01]  /*1160*/  VIADD R6, R24.reuse, 0x5 ;  /* 0x0000000518067836 */ /* 0x040fe20000000000 */
[----:B------:R3:W4:Y:S03]  /*1170*/  F2I.TRUNC.NTZ R8, R9 ;  /* 0x0000000900087305 */ /* 0x000726000020f100 */
[----:B------:R-:W-:Y:S01]  /*1180*/  FMUL R11, R11, R2 ;  /* 0x000000020b0b7220 */ /* 0x000fe20000400000 */
[----:B------:R-:W-:Y:S01]  /*1190*/  I2FP.F32.U32 R15, R6 ;  /* 0x00000006000f7245 */ /* 0x000fe20000201000 */
[----:B------:R-:W-:-:S03]  /*11a0*/  VIADD R6, R24, 0x1 ;  /* 0x0000000118067836 */ /* 0x000fc60000000000 */
[----:B------:R-:W5:Y:S01]  /*11b0*/  F2I.TRUNC.NTZ R10, R10 ;  /* 0x0000000a000a7305 */ /* 0x000f62000020f100 */
[----:B-1----:R-:W-:Y:S01]  /*11c0*/  FMUL R14, R15, R2 ;  /* 0x000000020f0e7220 */ /* 0x002fe20000400000 */
[----:B---3--:R-:W-:Y:S02]  /*11d0*/  I2FP.F32.U32 R9, R6 ;  /* 0x0000000600097245 */ /* 0x008fe40000201000 */
[----:B--2---:R-:W-:Y:S01]  /*11e0*/  VIMNMX R15, PT, PT, R16, UR4, PT ;  /* 0x00000004100f7c48 */ /* 0x004fe2000bfe0100 */
[----:B------:R-:W-:Y:S02]  /*11f0*/  VIADD R16, R24, 0x6 ;  /* 0x0000000618107836 */ /* 0x000fe40000000000 */
[----:B------:R-:W-:Y:S01]  /*1200*/  FMUL R6, R9, R2 ;  /* 0x0000000209067220 */ /* 0x000fe20000400000 */
[----:B------:R-:W1:Y:S01]  /*1210*/  F2I.TRUNC.NTZ R14, R14 ;  /* 0x0000000e000e7305 */ /* 0x000e62000020f100 */
[----:B------:R-:W-:Y:S02]  /*1220*/  SHF.R.S32.HI R18, RZ, 0x1f, R15 ;  /* 0x0000001fff127819 */ /* 0x000fe4000001140f */
[----:B------:R-:W-:-:S02]  /*1230*/  IADD3 R15, P2, PT, R15, R12, RZ ;  /* 0x0000000c0f0f7210 */ /* 0x000fc40007f5e0ff */
[----:B------:R-:W-:Y:S02]  /*1240*/  I2FP.F32.U32 R17, R16 ;  /* 0x0000001000117245 */ /* 0x000fe40000201000 */
[----:B----4-:R-:W-:Y:S01]  /*1250*/  VIMNMX R8, PT, PT, R8, UR4, PT ;  /* 0x0000000408087c48 */ /* 0x010fe2000bfe0100 */
[----:B------:R-:W2:Y:S01]  /*1260*/  F2I.TRUNC.NTZ R11, R11 ;  /* 0x0000000b000b7305 */ /* 0x000ea2000020f100 */
[----:B------:R-:W-:Y:S01]  /*1270*/  IMAD.X R18, R18, 0x1, R5, P2 ;  /* 0x0000000112127824 */ /* 0x000fe200010e0605 */
[----:B0-----:R-:W-:Y:S01]  /*1280*/  LEA R22, P2, R15, UR16, 0x1 ;  /* 0x000000100f167c11 */ /* 0x001fe2000f8408ff */
[----:B------:R-:W-:Y:S01]  /*1290*/  FMUL R21, R17, R2 ;  /* 0x0000000211157220 */ /* 0x000fe20000400000 */
[C---:B------:R-:W-:Y:S02]  /*12a0*/  IADD3 R9, P3, PT, R8.reuse, R12, RZ ;  /* 0x0000000c08097210 */ /* 0x040fe40007f7e0ff */
[----:B------:R-:W-:Y:S02]  /*12b0*/  LEA.HI.X R23, R15, UR17, R18, 0x1, P2 ;  /* 0x000000110f177c11 */ /* 0x000fe400090f0c12 */
[----:B------:R-:W0:Y:S01]  /*12c0*/  F2I.TRUNC.NTZ R6, R6 ;  /* 0x0000000600067305 */ /* 0x000e22000020f100 */
[----:B------:R-:W-:-:S02]  /*12d0*/  LEA.HI.X.SX32 R16, R8, R5, 0x1, P3 ;  /* 0x0000000508107211 */ /* 0x000fc400018f0eff */
[----:B-----5:R-:W-:Y:S02]  /*12e0*/  VIMNMX R10, PT, PT, R10, UR4, PT ;  /* 0x000000040a0a7c48 */ /* 0x020fe4000bfe0100 */
[----:B------:R-:W-:Y:S02]  /*12f0*/  LEA R8, P3, R9, UR16, 0x1 ;  /* 0x0000001009087c11 */ /* 0x000fe4000f8608ff */
[----:B-1----:R-:W-:Y:S01]  /*1300*/  VIMNMX R14, PT, PT, R14, UR4, PT ;  /* 0x000000040e0e7c48 */ /* 0x002fe2000bfe0100 */
[----:B------:R0:W1:Y:S01]  /*1310*/  F2I.TRUNC.NTZ R18, R21 ;  /* 0x0000001500127305 */ /* 0x000062000020f100 */
[----:B--2---:R-:W-:Y:S02]  /*1320*/  VIMNMX R26, PT, PT, R11, UR4, PT ;  /* 0x000000040b1a7c48 */ /* 0x004fe4000bfe0100 */
[----:B------:R-:W-:Y:S02]  /*1330*/  IADD3 R11, P2, PT, R10, R12, RZ ;  /* 0x0000000c0a0b7210 */ /* 0x000fe40007f5e0ff */
[----:B------:R-:W-:-:S02]  /*1340*/  LEA.HI.X R9, R9, UR17, R16, 0x1, P3 ;  /* 0x0000001109097c11 */ /* 0x000fc400098f0c10 */
[-C--:B------:R-:W-:Y:S01]  /*1350*/  IADD3 R17, P4, PT, R14, R12.reuse, RZ ;  /* 0x0000000c0e117210 */ /* 0x080fe20007f9e0ff */
[----:B------:R-:W2:Y:S01]  /*1360*/  F2I.TRUNC.NTZ R19, R19 ;  /* 0x0000001300137305 */ /* 0x000ea2000020f100 */
[----:B------:R-:W-:Y:S02]  /*1370*/  IADD3 R15, P3, PT, R26, R12, RZ ;  /* 0x0000000c1a0f7210 */ /* 0x000fe40007f7e0ff */
[-C--:B------:R-:W-:Y:S01]  /*1380*/  LEA.HI.X.SX32 R20, R10, R5.reuse, 0x1, P2 ;  /* 0x000000050a147211 */ /* 0x080fe200010f0eff */
[----:B------:R-:W3:Y:S01]  /*1390*/  LDG.E.U16.CONSTANT R9, desc[UR10][R8.64] ;  /* 0x0000000a08097981 */ /* 0x000ee2000c1e9500 */
[-C--:B------:R-:W-:Y:S02]  /*13a0*/  LEA.HI.X.SX32 R28, R14, R5.reuse, 0x1, P4 ;  /* 0x000000050e1c7211 */ /* 0x080fe400020f0eff */
[----:B------:R-:W-:Y:S02]  /*13b0*/  LEA R10, P2, R11, UR16, 0x1 ;  /* 0x000000100b0a7c11 */ /* 0x000fe4000f8408ff */
[----:B------:R-:W-:-:S02]  /*13c0*/  LEA.HI.X.SX32 R26, R26, R5, 0x1, P3 ;  /* 0x000000051a1a7211 */ /* 0x000fc400018f0eff */
[----:B------:R-:W-:Y:S02]  /*13d0*/  LEA R16, P4, R17, UR16, 0x1 ;  /* 0x0000001011107c11 */ /* 0x000fe4000f8808ff */
[----:B0-----:R-:W-:Y:S02]  /*13e0*/  VIMNMX R21, PT, PT, R6, UR4, PT ;  /* 0x0000000406157c48 */ /* 0x001fe4000bfe0100 */
[----:B------:R-:W-:Y:S01]  /*13f0*/  LEA R14, P3, R15, UR16, 0x1 ;  /* 0x000000100f0e7c11 */ /* 0x000fe2000f8608ff */
[----:B------:R0:W4:Y:S01]  /*1400*/  LDG.E.U16.CONSTANT R6, desc[UR10][R22.64] ;  /* 0x0000000a16067981 */ /* 0x000122000c1e9500 */
[----:B------:R-:W-:Y:S02]  /*1410*/  LEA.HI.X R11, R11, UR17, R20, 0x1, P2 ;  /* 0x000000110b0b7c11 */ /* 0x000fe400090f0c14 */
[----:B------:R-:W-:Y:S02]  /*1420*/  LEA.HI.X R17, R17, UR17, R28, 0x1, P4 ;  /* 0x0000001111117c11 */ /* 0x000fe4000a0f0c1c */
[----:B------:R-:W-:Y:S01]  /*1430*/  SHF.R.S32.HI R25, RZ, 0x1f, R21 ;  /* 0x0000001fff197819 */ /* 0x000fe20000011415 */
[----:B------:R-:W3:Y:S01]  /*1440*/  LDG.E.U16.CONSTANT R10, desc[UR10][R10.64] ;  /* 0x0000000a0a0a7981 */ /* 0x000ee2000c1e9500 */
[----:B------:R-:W-:-:S02]  /*1450*/  IADD3 R20, P2, PT, R21, R12, RZ ;  /* 0x0000000c15147210 */ /* 0x000fc40007f5e0ff */
[----:B------:R-:W-:Y:S01]  /*1460*/  LEA.HI.X R15, R15, UR17, R26, 0x1, P3 ;  /* 0x000000110f0f7c11 */ /* 0x000fe200098f0c1a */
[----:B------:R-:W5:Y:S01]  /*1470*/  LDG.E.U16.CONSTANT R17, desc[UR10][R16.64] ;  /* 0x0000000a10117981 */ /* 0x000f62000c1e9500 */
[----:B-1----:R-:W-:Y:S02]  /*1480*/  VIMNMX R28, PT, PT, R18, UR4, PT ;  /* 0x00000004121c7c48 */ /* 0x002fe4000bfe0100 */
[----:B--2---:R-:W-:Y:S01]  /*1490*/  VIMNMX R26, PT, PT, R19, UR4, PT ;  /* 0x00000004131a7c48 */ /* 0x004fe2000bfe0100 */
[----:B------:R-:W-:Y:S01]  /*14a0*/  IMAD.X R19, R25, 0x1, R5, P2 ;  /* 0x0000000119137824 */ /* 0x000fe200010e0605 */
[-C--:B------:R-:W-:Y:S01]  /*14b0*/  IADD3 R21, P3, PT, R28, R12.reuse, RZ ;  /* 0x0000000c1c157210 */ /* 0x080fe20007f7e0ff */
[----:B------:R-:W5:Y:S01]  /*14c0*/  LDG.E.U16.CONSTANT R14, desc[UR10][R14.64] ;  /* 0x0000000a0e0e7981 */ /* 0x000f62000c1e9500 */
[----:B------:R-:W-:Y:S02]  /*14d0*/  LEA R18, P2, R20, UR16, 0x1 ;  /* 0x0000001014127c11 */ /* 0x000fe4000f8408ff */
[----:B------:R-:W-:-:S02]  /*14e0*/  IADD3 R25, P4, PT, R26, R12, RZ ;  /* 0x0000000c1a197210 */ /* 0x000fc40007f9e0ff */
[-C--:B------:R-:W-:Y:S02]  /*14f0*/  LEA.HI.X.SX32 R28, R28, R5.reuse, 0x1, P3 ;  /* 0x000000051c1c7211 */ /* 0x080fe400018f0eff */
[----:B------:R-:W-:Y:S02]  /*1500*/  LEA.HI.X R19, R20, UR17, R19, 0x1, P2 ;  /* 0x0000001114137c11 */ /* 0x000fe400090f0c13 */
[----:B------:R-:W-:Y:S02]  /*1510*/  LEA.HI.X.SX32 R26, R26, R5, 0x1, P4 ;  /* 0x000000051a1a7211 */ /* 0x000fe400020f0eff */
[----:B0-----:R-:W-:Y:S02]  /*1520*/  LEA R22, P3, R25, UR16, 0x1 ;  /* 0x0000001019167c11 */ /* 0x001fe4000f8608ff */
[----:B------:R-:W-:Y:S01]  /*1530*/  LEA R20, P2, R21, UR16, 0x1 ;  /* 0x0000001015147c11 */ /* 0x000fe2000f8408ff */
[----:B------:R-:W4:Y:S01]  /*1540*/  LDG.E.U16.CONSTANT R19, desc[UR10][R18.64] ;  /* 0x0000000a12137981 */ /* 0x000f22000c1e9500 */
[----:B------:R-:W-:-:S02]  /*1550*/  LEA.HI.X R23, R25, UR17, R26, 0x1, P3 ;  /* 0x0000001119177c11 */ /* 0x000fc400098f0c1a */
[----:B------:R-:W-:-:S04]  /*1560*/  LEA.HI.X R21, R21, UR17, R28, 0x1, P2 ;  /* 0x0000001115157c11 */ /* 0x000fc800090f0c1c */
[----:B------:R-:W2:Y:S04]  /*1570*/  LDG.E.U16.CONSTANT R23, desc[UR10][R22.64] ;  /* 0x0000000a16177981 */ /* 0x000ea8000c1e9500 */
[----:B------:R-:W2:Y:S01]  /*1580*/  LDG.E.U16.CONSTANT R20, desc[UR10][R20.64] ;  /* 0x0000000a14147981 */ /* 0x000ea2000c1e9500 */
[----:B------:R-:W-:Y:S02]  /*1590*/  IMAD.MOV.U32 R25, RZ, RZ, RZ ;  /* 0x000000ffff197224 */ /* 0x000fe400078e00ff */
[----:B------:R-:W-:-:S03]  /*15a0*/  IMAD.WIDE R28, R4, R7, R24 ;  /* 0x00000007041c7225 */ /* 0x000fc600078e0218 */
[----:B------:R-:W-:-:S04]  /*15b0*/  LEA R26, P2, R28, UR18, 0x1 ;  /* 0x000000121c1a7c11 */ /* 0x000fc8000f8408ff */
[----:B------:R-:W-:Y:S02]  /*15c0*/  LEA.HI.X R27, R28, UR19, R29, 0x1, P2 ;  /* 0x000000131c1b7c11 */ /* 0x000fe400090f0c1d */
[----:B---3--:R-:W-:Y:S02]  /*15d0*/  PRMT R9, R9, 0x5410, R10 ;  /* 0x0000541009097816 */ /* 0x008fe4000000000a */
[----:B-----5:R-:W-:Y:S02]  /*15e0*/  PRMT R10, R14, 0x5410, R17 ;  /* 0x000054100e0a7816 */ /* 0x020fe40000000011 */
[----:B----4-:R-:W-:Y:S02]  /*15f0*/  PRMT R8, R6, 0x5410, R19 ;  /* 0x0000541006087816 */ /* 0x010fe40000000013 */
[----:B--2---:R-:W-:-:S05]  /*1600*/  PRMT R11, R20, 0x5410, R23 ;  /* 0x00005410140b7816 */ /* 0x004fca0000000017 */
[----:B------:R0:W-:Y:S01]  /*1610*/  STG.E.128 desc[UR10][R26.64], R8 ;  /* 0x000000081a007986 */ /* 0x0001e2000c101d0a */
[----:B------:R-:W-:-:S07]  /*1620*/  VIADD R20, R24, UR7 ;  /* 0x0000000718147c36 */ /* 0x000fce0008000000 */
.L_x_10:
[----:B------:R-:W-:Y:S05]  /*1630*/  BSYNC.RECONVERGENT B1 ;  /* 0x0000000000017941 */ /* 0x000fea0003800200 */
.L_x_9:
[----:B------:R-:W-:Y:S05]  /*1640*/  @!P0 BRA `(.L_x_8) ;  /* 0x0000000800d08947 */ /* 0x000fea0003800000 */
.L_x_11:
[C---:B------:R-:W-:Y:S01]  /*1650*/  VIADD R6, R20.reuse, 0x1 ;  /* 0x0000000114067836 */ /* 0x040fe20000000000 */
[----:B01----:R-:W-:Y:S01]  /*1660*/  I2FP.F32.U32 R9, R20 ;  /* 0x0000001400097245 */ /* 0x003fe20000201000 */
[C---:B------:R-:W-:Y:S02]  /*1670*/  VIADD R10, R20.reuse, 0x4 ;  /* 0x00000004140a7836 */ /* 0x040fe40000000000 */
[C---:B------:R-:W-:Y:S01]  /*1680*/  VIADD R8, R20.reuse, 0x3 ;  /* 0x0000000314087836 */ /* 0x040fe20000000000 */
[----:B------:R-:W-:Y:S01]  /*1690*/  I2FP.F32.U32 R11, R6 ;  /* 0x00000006000b7245 */ /* 0x000fe20000201000 */
[----:B------:R-:W-:Y:S01]  /*16a0*/  FMUL R9, R9, R2 ;  /* 0x0000000209097220 */ /* 0x000fe20000400000 */
[----:B------:R-:W-:Y:S01]  /*16b0*/  VIADD R6, R20, 0x2 ;  /* 0x0000000214067836 */ /* 0x000fe20000000000 */
[----:B------:R-:W-:Y:S02]  /*16c0*/  I2FP.F32.U32 R17, R10 ;  /* 0x0000000a00117245 */ /* 0x000fe40000201000 */
[----:B------:R-:W-:-:S02]  /*16d0*/  FMUL R11, R11, R2 ;  /* 0x000000020b0b7220 */ /* 0x000fc40000400000 */
[----:B------:R-:W0:Y:S01]  /*16e0*/  F2I.TRUNC.NTZ R9, R9 ;  /* 0x0000000900097305 */ /* 0x000e22000020f100 */
[----:B------:R-:W-:Y:S01]  /*16f0*/  I2FP.F32.U32 R15, R6 ;  /* 0x00000006000f7245 */ /* 0x000fe20000201000 */
[----:B------:R-:W-:-:S04]  /*1700*/  FMUL R17, R17, R2 ;  /* 0x0000000211117220 */ /* 0x000fc80000400000 */
[----:B------:R-:W-:Y:S01]  /*1710*/  FMUL R6, R15, R2 ;  /* 0x000000020f067220 */ /* 0x000fe20000400000 */
[----:B------:R-:W-:Y:S01]  /*1720*/  I2FP.F32.U32 R15, R8 ;  /* 0x00000008000f7245 */ /* 0x000fe20000201000 */
[----:B------:R-:W1:Y:S04]  /*1730*/  F2I.TRUNC.NTZ R11, R11 ;  /* 0x0000000b000b7305 */ /* 0x000e68000020f100 */
[----:B------:R-:W-:Y:S01]  /*1740*/  FMUL R14, R15, R2 ;  /* 0x000000020f0e7220 */ /* 0x000fe20000400000 */
[----:B0-----:R-:W-:-:S03]  /*1750*/  VIMNMX R9, PT, PT, R9, UR4, PT ;  /* 0x0000000409097c48 */ /* 0x001fc6000bfe0100 */
[----:B------:R-:W0:Y:S01]  /*1760*/  F2I.TRUNC.NTZ R6, R6 ;  /* 0x0000000600067305 */ /* 0x000e22000020f100 */
[----:B------:R-:W-:Y:S02]  /*1770*/  IADD3 R18, P2, PT, R9, R12, RZ ;  /* 0x0000000c09127210 */ /* 0x000fe40007f5e0ff */
[----:B-1----:R-:W-:Y:S01]  /*1780*/  VIMNMX R10, PT, PT, R11, UR4, PT ;  /* 0x000000040b0a7c48 */ /* 0x002fe2000bfe0100 */
[----:B------:R-:W-:Y:S01]  /*1790*/  VIADD R11, R20, 0x5 ;  /* 0x00000005140b7836 */ /* 0x000fe20000000000 */
[----:B------:R-:W-:-:S03]  /*17a0*/  LEA.HI.X.SX32 R9, R9, R5, 0x1, P2 ;  /* 0x0000000509097211 */ /* 0x000fc600010f0eff */
[----:B------:R-:W1:Y:S01]  /*17b0*/  F2I.TRUNC.NTZ R14, R14 ;  /* 0x0000000e000e7305 */ /* 0x000e62000020f100 */
[----:B------:R-:W-:Y:S02]  /*17c0*/  IADD3 R16, P3, PT, R10, R12, RZ ;  /* 0x0000000c0a107210 */ /* 0x000fe40007f7e0ff */
[----:B------:R-:W-:Y:S02]  /*17d0*/  LEA R8, P2, R18, UR20, 0x1 ;  /* 0x0000001412087c11 */ /* 0x000fe4000f8408ff */
[----:B------:R-:W-:Y:S02]  /*17e0*/  LEA.HI.X.SX32 R19, R10, R5, 0x1, P3 ;  /* 0x000000050a137211 */ /* 0x000fe400018f0eff */
[----:B------:R-:W-:Y:S01]  /*17f0*/  LEA R10, P3, R16, UR20, 0x1 ;  /* 0x00000014100a7c11 */ /* 0x000fe2000f8608ff */
[----:B------:R-:W2:Y:S01]  /*1800*/  F2I.TRUNC.NTZ R17, R17 ;  /* 0x0000001100117305 */ /* 0x000ea2000020f100 */
[----:B------:R-:W-:Y:S02]  /*1810*/  I2FP.F32.U32 R15, R11 ;  /* 0x0000000b000f7245 */ /* 0x000fe40000201000 */
[----:B------:R-:W-:-:S02]  /*1820*/  LEA.HI.X R9, R18, UR21, R9, 0x1, P2 ;  /* 0x0000001512097c11 */ /* 0x000fc400090f0c09 */
[----:B------:R-:W-:Y:S01]  /*1830*/  LEA.HI.X R11, R16, UR21, R19, 0x1, P3 ;  /* 0x00000015100b7c11 */ /* 0x000fe200098f0c13 */
[----:B------:R-:W-:Y:S02]  /*1840*/  FMUL R18, R15, R2 ;  /* 0x000000020f127220 */ /* 0x000fe40000400000 */
[----:B------:R3:W4:Y:S04]  /*1850*/  LDG.E.U16.CONSTANT R8, desc[UR10][R8.64] ;  /* 0x0000000a08087981 */ /* 0x000728000c1e9500 */
[----:B------:R5:W4:Y:S01]  /*1860*/  LDG.E.U16.CONSTANT R19, desc[UR10][R10.64] ;  /* 0x0000000a0a137981 */ /* 0x000b22000c1e9500 */
[----:B------:R-:W3:Y:S01]  /*1870*/  F2I.TRUNC.NTZ R18, R18 ;  /* 0x0000001200127305 */ /* 0x000ee2000020f100 */
[----:B0-----:R-:W-:Y:S02]  /*1880*/  VIMNMX R6, PT, PT, R6, UR4, PT ;  /* 0x0000000406067c48 */ /* 0x001fe4000bfe0100 */
[----:B-1----:R-:W-:-:S02]  /*1890*/  VIMNMX R14, PT, PT, R14, UR4, PT ;  /* 0x000000040e0e7c48 */ /* 0x002fc4000bfe0100 */
[CC--:B------:R-:W-:Y:S02]  /*18a0*/  IADD3 R22, P2, PT, R6.reuse, R12.reuse, RZ ;  /* 0x0000000c06167210 */ /* 0x0c0fe40007f5e0ff */
[----:B--2---:R-:W-:Y:S02]  /*18b0*/  VIMNMX R16, PT, PT, R17, UR4, PT ;  /* 0x0000000411107c48 */ /* 0x004fe4000bfe0100 */
[----:B------:R-:W-:Y:S02]  /*18c0*/  LEA.HI.X.SX32 R17, R6, R5, 0x1, P2 ;  /* 0x0000000506117211 */ /* 0x000fe400010f0eff */
[----:B------:R-:W-:Y:S02]  /*18d0*/  LEA R24, P2, R22, UR20, 0x1 ;  /* 0x0000001416187c11 */ /* 0x000fe4000f8408ff */
[----:B------:R-:W-:Y:S02]  /*18e0*/  IADD3 R6, P3, PT, R14, R12, RZ ;  /* 0x0000000c0e067210 */ /* 0x000fe40007f7e0ff */
[----:B---3--:R-:W-:-:S02]  /*18f0*/  VIMNMX R21, PT, PT, R18, UR4, PT ;  /* 0x0000000412157c48 */ /* 0x008fc4000bfe0100 */
[-C--:B------:R-:W-:Y:S02]  /*1900*/  IADD3 R9, P4, PT, R16, R12.reuse, RZ ;  /* 0x0000000c10097210 */ /* 0x080fe40007f9e0ff */
[----:B------:R-:W-:Y:S02]  /*1910*/  IADD3 R15, P5, PT, R21, R12, RZ ;  /* 0x0000000c150f7210 */ /* 0x000fe40007fbe0ff */
[----:B------:R-:W-:Y:S02]  /*1920*/  LEA.HI.X R25, R22, UR21, R17, 0x1, P2 ;  /* 0x0000001516197c11 */ /* 0x000fe400090f0c11 */
[-C--:B-----5:R-:W-:Y:S02]  /*1930*/  LEA.HI.X.SX32 R11, R14, R5.reuse, 0x1, P3 ;  /* 0x000000050e0b7211 */ /* 0x0a0fe400018f0eff */
[----:B------:R-:W-:Y:S02]  /*1940*/  LEA.HI.X.SX32 R18, R16, R5, 0x1, P4 ;  /* 0x0000000510127211 */ /* 0x000fe400020f0eff */
[----:B------:R-:W-:-:S02]  /*1950*/  LEA R22, P2, R6, UR20, 0x1 ;  /* 0x0000001406167c11 */ /* 0x000fc4000f8408ff */
[----:B------:R-:W-:Y:S02]  /*1960*/  LEA.HI.X.SX32 R16, R21, R5, 0x1, P5 ;  /* 0x0000000515107211 */ /* 0x000fe400028f0eff */
[----:B------:R-:W-:Y:S02]  /*1970*/  LEA R10, P3, R9, UR20, 0x1 ;  /* 0x00000014090a7c11 */ /* 0x000fe4000f8608ff */
[----:B------:R-:W-:Y:S02]  /*1980*/  LEA R14, P4, R15, UR20, 0x1 ;  /* 0x000000140f0e7c11 */ /* 0x000fe4000f8808ff */
[----:B------:R-:W-:Y:S02]  /*1990*/  LEA.HI.X R23, R6, UR21, R11, 0x1, P2 ;  /* 0x0000001506177c11 */ /* 0x000fe400090f0c0b */
[----:B------:R-:W-:Y:S02]  /*19a0*/  LEA.HI.X R11, R9, UR21, R18, 0x1, P3 ;  /* 0x00000015090b7c11 */ /* 0x000fe400098f0c12 */
[----:B------:R-:W-:Y:S01]  /*19b0*/  LEA.HI.X R15, R15, UR21, R16, 0x1, P4 ;  /* 0x000000150f0f7c11 */ /* 0x000fe2000a0f0c10 */
[----:B------:R0:W2:Y:S04]  /*19c0*/  LDG.E.U16.CONSTANT R18, desc[UR10][R24.64] ;  /* 0x0000000a18127981 */ /* 0x0000a8000c1e9500 */
[----:B------:R-:W2:Y:S04]  /*19d0*/  LDG.E.U16.CONSTANT R9, desc[UR10][R22.64] ;  /* 0x0000000a16097981 */ /* 0x000ea8000c1e9500 */
[----:B------:R1:W3:Y:S04]  /*19e0*/  LDG.E.U16.CONSTANT R10, desc[UR10][R10.64] ;  /* 0x0000000a0a0a7981 */ /* 0x0002e8000c1e9500 */
[----:B------:R5:W3:Y:S01]  /*19f0*/  LDG.E.U16.CONSTANT R17, desc[UR10][R14.64] ;  /* 0x0000000a0e117981 */ /* 0x000ae2000c1e9500 */
[----:B------:R-:W-:-:S02]  /*1a00*/  VIADD R6, R20, 0x6 ;  /* 0x0000000614067836 */ /* 0x000fc40000000000 */
[----:B------:R-:W-:-:S03]  /*1a10*/  VIADD R16, R20, UR7 ;  /* 0x0000000714107c36 */ /* 0x000fc60008000000 */
[----:B------:R-:W-:Y:S01]  /*1a20*/  I2FP.F32.U32 R21, R6 ;  /* 0x0000000600157245 */ /* 0x000fe20000201000 */
[----:B------:R-:W-:Y:S01]  /*1a30*/  VIADD R6, R20, 0x7 ;  /* 0x0000000714067836 */ /* 0x000fe20000000000 */
[----:B0-----:R-:W-:Y:S01]  /*1a40*/  I2FP.F32.U32 R25, R16 ;  /* 0x0000001000197245 */ /* 0x001fe20000201000 */
[----:B-1----:R-:W-:Y:S02]  /*1a50*/  VIADD R11, R16, 0x1 ;  /* 0x00000001100b7836 */ /* 0x002fe40000000000 */
[----:B------:R-:W-:Y:S01]  /*1a60*/  FMUL R21, R21, R2 ;  /* 0x0000000215157220 */ /* 0x000fe20000400000 */
[----:B------:R-:W-:Y:S01]  /*1a70*/  I2FP.F32.U32 R27, R6 ;  /* 0x00000006001b7245 */ /* 0x000fe20000201000 */
[----:B------:R-:W-:Y:S01]  /*1a80*/  FMUL R25, R25, R2 ;  /* 0x0000000219197220 */ /* 0x000fe20000400000 */
[----:B------:R-:W-:-:S03]  /*1a90*/  I2FP.F32.U32 R11, R11 ;  /* 0x0000000b000b7245 */ /* 0x000fc60000201000 */
[----:B------:R-:W0:Y:S01]  /*1aa0*/  F2I.TRUNC.NTZ R21, R21 ;  /* 0x0000001500157305 */ /* 0x000e22000020f100 */
[----:B------:R-:W-:-:S07]  /*1ab0*/  FMUL R22, R27, R2 ;  /* 0x000000021b167220 */ /* 0x000fce0000400000 */
[----:B------:R-:W1:Y:S01]  /*1ac0*/  F2I.TRUNC.NTZ R22, R22 ;  /* 0x0000001600167305 */ /* 0x000e62000020f100 */
[----:B0-----:R-:W-:-:S07]  /*1ad0*/  VIMNMX R6, PT, PT, R21, UR4, PT ;  /* 0x0000000415067c48 */ /* 0x001fce000bfe0100 */
[----:B------:R-:W0:Y:S01]  /*1ae0*/  F2I.TRUNC.NTZ R25, R25 ;  /* 0x0000001900197305 */ /* 0x000e22000020f100 */
[----:B-----5:R-:W-:-:S04]  /*1af0*/  IADD3 R14, P2, PT, R6, R12, RZ ;  /* 0x0000000c060e7210 */ /* 0x020fc80007f5e0ff */
[----:B------:R-:W-:Y:S01]  /*1b00*/  LEA.HI.X.SX32 R15, R6, R5, 0x1, P2 ;  /* 0x00000005060f7211 */ /* 0x000fe200010f0eff */
[----:B------:R-:W-:Y:S01]  /*1b10*/  FMUL R6, R11, R2 ;  /* 0x000000020b067220 */ /* 0x000fe20000400000 */
[----:B------:R-:W-:Y:S02]  /*1b20*/  LEA R26, P2, R14, UR20, 0x1 ;  /* 0x000000140e1a7c11 */ /* 0x000fe4000f8408ff */
[----:B-1----:R-:W-:Y:S02]  /*1b30*/  VIMNMX R28, PT, PT, R22, UR4, PT ;  /* 0x00000004161c7c48 */ /* 0x002fe4000bfe0100 */
[----:B------:R-:W-:Y:S01]  /*1b40*/  LEA.HI.X R27, R14, UR21, R15, 0x1, P2 ;  /* 0x000000150e1b7c11 */ /* 0x000fe200090f0c0f */
[----:B------:R-:W-:Y:S01]  /*1b50*/  VIADD R15, R16, 0x2 ;  /* 0x00000002100f7836 */ /* 0x000fe20000000000 */
[----:B0-----:R-:W-:Y:S01]  /*1b60*/  VIMNMX R21, PT, PT, R25, UR4, PT ;  /* 0x0000000419157c48 */ /* 0x001fe2000bfe0100 */
[----:B------:R-:W0:Y:S01]  /*1b70*/  F2I.TRUNC.NTZ R6, R6 ;  /* 0x0000000600067305 */ /* 0x000e22000020f100 */
[-C--:B------:R-:W-:Y:S01]  /*1b80*/  IADD3 R11, P2, PT, R28, R12.reuse, RZ ;  /* 0x0000000c1c0b7210 */ /* 0x080fe20007f5e0ff */
[----:B------:R1:W5:Y:S01]  /*1b90*/  LDG.E.U16.CONSTANT R26, desc[UR10][R26.64] ;  /* 0x0000000a1a1a7981 */ /* 0x000362000c1e9500 */
[----:B------:R-:W-:-:S02]  /*1ba0*/  IADD3 R14, P3, PT, R21, R12, RZ ;  /* 0x0000000c150e7210 */ /* 0x000fc40007f7e0ff */
[----:B------:R-:W-:Y:S02]  /*1bb0*/  LEA.HI.X.SX32 R28, R28, R5, 0x1, P2 ;  /* 0x000000051c1c7211 */ /* 0x000fe400010f0eff */
[----:B------:R-:W-:Y:S02]  /*1bc0*/  I2FP.F32.U32 R15, R15 ;  /* 0x0000000f000f7245 */ /* 0x000fe40000201000 */
[----:B------:R-:W-:Y:S02]  /*1bd0*/  LEA R22, P2, R11, UR20, 0x1 ;  /* 0x000000140b167c11 */ /* 0x000fe4000f8408ff */
[----:B------:R-:W-:Y:S02]  /*1be0*/  LEA.HI.X.SX32 R21, R21, R5, 0x1, P3 ;  /* 0x0000000515157211 */ /* 0x000fe400018f0eff */
[C---:B------:R-:W-:Y:S02]  /*1bf0*/  LEA R24, P3, R14.reuse, UR20, 0x1 ;  /* 0x000000140e187c11 */ /* 0x040fe4000f8608ff */
[----:B------:R-:W-:Y:S01]  /*1c00*/  LEA.HI.X R23, R11, UR21, R28, 0x1, P2 ;  /* 0x000000150b177c11 */ /* 0x000fe200090f0c1c */
[----:B------:R-:W-:Y:S01]  /*1c10*/  FMUL R28, R15, R2 ;  /* 0x000000020f1c7220 */ /* 0x000fe20000400000 */
[----:B------:R-:W-:Y:S01]  /*1c20*/  LEA.HI.X R25, R14, UR21, R21, 0x1, P3 ;  /* 0x000000150e197c11 */ /* 0x000fe200098f0c15 */
[----:B------:R-:W-:-:S02]  /*1c30*/  VIADD R14, R16, 0x3 ;  /* 0x00000003100e7836 */ /* 0x000fc40000000000 */
[----:B------:R1:W1:Y:S01]  /*1c40*/  F2I.TRUNC.NTZ R15, R28 ;  /* 0x0000001c000f7305 */ /* 0x000262000020f100 */
[----:B0-----:R-:W-:Y:S01]  /*1c50*/  VIMNMX R6, PT, PT, R6, UR4, PT ;  /* 0x0000000406067c48 */ /* 0x001fe2000bfe0100 */
[----:B------:R0:W5:Y:S01]  /*1c60*/  LDG.E.U16.CONSTANT R11, desc[UR10][R22.64] ;  /* 0x0000000a160b7981 */ /* 0x000162000c1e9500 */
[----:B------:R-:W-:Y:S01]  /*1c70*/  I2FP.F32.U32 R29, R14 ;  /* 0x0000000e001d7245 */ /* 0x000fe20000201000 */
[----:B------:R-:W-:Y:S01]  /*1c80*/  VIADD R14, R16, 0x4 ;  /* 0x00000004100e7836 */ /* 0x000fe20000000000 */
[C---:B------:R-:W-:Y:S01]  /*1c90*/  IADD3 R21, P2, PT, R6.reuse, R12, RZ ;  /* 0x0000000c06157210 */ /* 0x040fe20007f5e0ff */
[----:B------:R-:W5:Y:S02]  /*1ca0*/  LDG.E.U16.CONSTANT R24, desc[UR10][R24.64] ;  /* 0x0000000a18187981 */ /* 0x000f64000c1e9500 */
[----:B-1----:R-:W-:Y:S01]  /*1cb0*/  FMUL R27, R29, R2 ;  /* 0x000000021d1b7220 */ /* 0x002fe20000400000 */
[----:B------:R-:W-:Y:S02]  /*1cc0*/  I2FP.F32.U32 R29, R14 ;  /* 0x0000000e001d7245 */ /* 0x000fe40000201000 */
[----:B------:R-:W-:-:S02]  /*1cd0*/  LEA.HI.X.SX32 R28, R6, R5, 0x1, P2 ;  /* 0x00000005061c7211 */ /* 0x000fc400010f0eff */
[----:B------:R-:W-:Y:S02]  /*1ce0*/  LEA R14, P2, R21, UR20, 0x1 ;  /* 0x00000014150e7c11 */ /* 0x000fe4000f8408ff */
[----:B0-----:R-:W-:Y:S01]  /*1cf0*/  VIMNMX R22, PT, PT, R15, UR4, PT ;  /* 0x000000040f167c48 */ /* 0x001fe2000bfe0100 */
[----:B------:R-:W0:Y:S01]  /*1d00*/  F2I.TRUNC.NTZ R6, R27 ;  /* 0x0000001b00067305 */ /* 0x000e22000020f100 */
[----:B------:R-:W-:Y:S01]  /*1d10*/  LEA.HI.X R15, R21, UR21, R28, 0x1, P2 ;  /* 0x00000015150f7c11 */ /* 0x000fe200090f0c1c */
[----:B------:R-:W-:Y:S01]  /*1d20*/  FMUL R21, R29, R2 ;  /* 0x000000021d157220 */ /* 0x000fe20000400000 */
[----:B------:R-:W-:-:S03]  /*1d30*/  IADD3 R23, P2, PT, R22, R12, RZ ;  /* 0x0000000c16177210 */ /* 0x000fc60007f5e0ff */
[----:B------:R1:W5:Y:S02]  /*1d40*/  LDG.E.U16.CONSTANT R25, desc[UR10][R14.64] ;  /* 0x0000000a0e197981 */ /* 0x000364000c1e9500 */
[----:B------:R-:W1:Y:S01]  /*1d50*/  F2I.TRUNC.NTZ R21, R21 ;  /* 0x0000001500157305 */ /* 0x000e62000020f100 */
[----:B------:R-:W-:Y:S02]  /*1d60*/  LEA.HI.X.SX32 R28, R22, R5, 0x1, P2 ;  /* 0x00000005161c7211 */ /* 0x000fe400010f0eff */
[C---:B------:R-:W-:Y:S02]  /*1d70*/  LEA R22, P2, R23.reuse, UR20, 0x1 ;  /* 0x0000001417167c11 */ /* 0x040fe4000f8408ff */
[----:B0-----:R-:W-:Y:S02]  /*1d80*/  VIMNMX R6, PT, PT, R6, UR4, PT ;  /* 0x0000000406067c48 */ /* 0x001fe4000bfe0100 */
[----:B------:R-:W-:Y:S02]  /*1d90*/  LEA.HI.X R23, R23, UR21, R28, 0x1, P2 ;  /* 0x0000001517177c11 */ /* 0x000fe400090f0c1c */
[----:B------:R-:W-:-:S03]  /*1da0*/  IADD3 R27, P2, PT, R6, R12, RZ ;  /* 0x0000000c061b7210 */ /* 0x000fc60007f5e0ff */
[----:B------:R-:W5:Y:S01]  /*1db0*/  LDG.E.U16.CONSTANT R22, desc[UR10][R22.64] ;  /* 0x0000000a16167981 */ /* 0x000f62000c1e9500 */
[----:B-1----:R-:W-:Y:S02]  /*1dc0*/  VIMNMX R21, PT, PT, R21, UR4, PT ;  /* 0x0000000415157c48 */ /* 0x002fe4000bfe0100 */
[-C--:B------:R-:W-:Y:S02]  /*1dd0*/  LEA.HI.X.SX32 R29, R6, R5.reuse, 0x1, P2 ;  /* 0x00000005061d7211 */ /* 0x080fe400010f0eff */
[----:B------:R-:W-:Y:S02]  /*1de0*/  LEA R28, P2, R27, UR20, 0x1 ;  /* 0x000000141b1c7c11 */ /* 0x000fe4000f8408ff */
[----:B------:R-:W-:Y:S02]  /*1df0*/  IADD3 R6, P3, PT, R21, R12, RZ ;  /* 0x0000000c15067210 */ /* 0x000fe40007f7e0ff */
[----:B------:R-:W-:Y:S02]  /*1e00*/  LEA.HI.X R29, R27, UR21, R29, 0x1, P2 ;  /* 0x000000151b1d7c11 */ /* 0x000fe400090f0c1d */
[----:B------:R-:W-:-:S02]  /*1e10*/  LEA.HI.X.SX32 R21, R21, R5, 0x1, P3 ;  /* 0x0000000515157211 */ /* 0x000fc400018f0eff */
[C---:B------:R-:W-:Y:S01]  /*1e20*/  LEA R14, P2, R6.reuse, UR20, 0x1 ;  /* 0x00000014060e7c11 */ /* 0x040fe2000f8408ff */
[----:B------:R0:W5:Y:S03]  /*1e30*/  LDG.E.U16.CONSTANT R23, desc[UR10][R28.64] ;  /* 0x0000000a1c177981 */ /* 0x000166000c1e9500 */
[----:B------:R-:W-:Y:S01]  /*1e40*/  LEA.HI.X R15, R6, UR21, R21, 0x1, P2 ;  /* 0x00000015060f7c11 */ /* 0x000fe200090f0c15 */
[----:B------:R-:W-:-:S04]  /*1e50*/  VIADD R6, R16, 0x5 ;  /* 0x0000000510067836 */ /* 0x000fc80000000000 */
[----:B------:R-:W5:Y:S01]  /*1e60*/  LDG.E.U16.CONSTANT R14, desc[UR10][R14.64] ;  /* 0x0000000a0e0e7981 */ /* 0x000f62000c1e9500 */
[----:B------:R-:W-:-:S05]  /*1e70*/  I2FP.F32.U32 R21, R6 ;  /* 0x0000000600157245 */ /* 0x000fca0000201000 */
[----:B------:R-:W-:-:S06]  /*1e80*/  FMUL R21, R21, R2 ;  /* 0x0000000215157220 */ /* 0x000fcc0000400000 */
[----:B------:R-:W1:Y:S02]  /*1e90*/  F2I.TRUNC.NTZ R21, R21 ;  /* 0x0000001500157305 */ /* 0x000e64000020f100 */
[----:B-1----:R-:W-:-:S04]  /*1ea0*/  VIMNMX R6, PT, PT, R21, UR4, PT ;  /* 0x0000000415067c48 */ /* 0x002fc8000bfe0100 */
[----:B------:R-:W-:-:S04]  /*1eb0*/  IADD3 R27, P2, PT, R6, R12, RZ ;  /* 0x0000000c061b7210 */ /* 0x000fc80007f5e0ff */
[----:B------:R-:W-:Y:S02]  /*1ec0*/  LEA.HI.X.SX32 R6, R6, R5, 0x1, P2 ;  /* 0x0000000506067211 */ /* 0x000fe400010f0eff */
[----:B0-----:R-:W-:-:S04]  /*1ed0*/  LEA R28, P2, R27, UR20, 0x1 ;  /* 0x000000141b1c7c11 */ /* 0x001fc8000f8408ff */
[----:B------:R-:W-:Y:S01]  /*1ee0*/  LEA.HI.X R29, R27, UR21, R6, 0x1, P2 ;  /* 0x000000151b1d7c11 */ /* 0x000fe200090f0c06 */
[----:B------:R-:W-:-:S04]  /*1ef0*/  VIADD R6, R16, 0x6 ;  /* 0x0000000610067836 */ /* 0x000fc80000000000 */
[----:B------:R0:W5:Y:S01]  /*1f00*/  LDG.E.U16.CONSTANT R15, desc[UR10][R28.64] ;  /* 0x0000000a1c0f7981 */ /* 0x000162000c1e9500 */
[----:B------:R-:W-:-:S05]  /*1f10*/  I2FP.F32.U32 R27, R6 ;  /* 0x00000006001b7245 */ /* 0x000fca0000201000 */
[----:B------:R-:W-:-:S06]  /*1f20*/  FMUL R27, R27, R2 ;  /* 0x000000021b1b7220 */ /* 0x000fcc0000400000 */
[----:B------:R-:W1:Y:S02]  /*1f30*/  F2I.TRUNC.NTZ R27, R27 ;  /* 0x0000001b001b7305 */ /* 0x000e64000020f100 */
[----:B-1----:R-:W-:Y:S01]  /*1f40*/  VIMNMX R6, PT, PT, R27, UR4, PT ;  /* 0x000000041b067c48 */ /* 0x002fe2000bfe0100 */
[----:B------:R-:W-:Y:S02]  /*1f50*/  IMAD.MOV.U32 R21, RZ, RZ, RZ ;  /* 0x000000ffff157224 */ /* 0x000fe400078e00ff */
[----:B------:R-:W-:Y:S01]  /*1f60*/  IMAD.WIDE R20, R4, R7, R20 ;  /* 0x0000000704147225 */ /* 0x000fe200078e0214 */
[----:B----4-:R-:W-:Y:S02]  /*1f70*/  PRMT R8, R8, 0x5410, R19 ;  /* 0x0000541008087816 */ /* 0x010fe40000000013 */
[----:B------:R-:W-:-:S04]  /*1f80*/  IADD3 R19, P2, PT, R6, R12, RZ ;  /* 0x0000000c06137210 */ /* 0x000fc80007f5e0ff */
[----:B------:R-:W-:Y:S02]  /*1f90*/  LEA.HI.X.SX32 R6, R6, R5, 0x1, P2 ;  /* 0x0000000506067211 */ /* 0x000fe400010f0eff */
[----:B0-----:R-:W-:-:S04]  /*1fa0*/  LEA R28, P2, R19, UR20, 0x1 ;  /* 0x00000014131c7c11 */ /* 0x001fc8000f8408ff */
[----:B------:R-:W-:Y:S01]  /*1fb0*/  LEA.HI.X R29, R19, UR21, R6, 0x1, P2 ;  /* 0x00000015131d7c11 */ /* 0x000fe200090f0c06 */
[----:B------:R-:W-:-:S05]  /*1fc0*/  VIADD R6, R16, 0x7 ;  /* 0x0000000710067836 */ /* 0x000fca0000000000 */
[----:B------:R-:W-:-:S05]  /*1fd0*/  I2FP.F32.U32 R19, R6 ;  /* 0x0000000600137245 */ /* 0x000fca0000201000 */
[----:B------:R-:W-:-:S04]  /*1fe0*/  FMUL R6, R19, R2 ;  /* 0x0000000213067220 */ /* 0x000fc80000400000 */
[----:B------:R0:W1:Y:S02]  /*1ff0*/  F2I.TRUNC.NTZ R27, R6 ;  /* 0x00000006001b7305 */ /* 0x000064000020f100 */
[----:B0-----:R-:W4:Y:S01]  /*2000*/  LDG.E.U16.CONSTANT R6, desc[UR10][R28.64] ;  /* 0x0000000a1c067981 */ /* 0x001f22000c1e9500 */
[----:B-1----:R-:W-:Y:S02]  /*2010*/  VIMNMX R27, PT, PT, R27, UR4, PT ;  /* 0x000000041b1b7c48 */ /* 0x002fe4000bfe0100 */
[----:B--2---:R-:W-:Y:S02]  /*2020*/  PRMT R9, R18, 0x5410, R9 ;  /* 0x0000541012097816 */ /* 0x004fe40000000009 */
[----:B------:R-:W-:Y:S02]  /*2030*/  LEA R18, P2, R20, UR22, 0x1 ;  /* 0x0000001614127c11 */ /* 0x000fe4000f8408ff */
[----:B---3--:R-:W-:Y:S02]  /*2040*/  PRMT R10, R10, 0x5410, R17 ;  /* 0x000054100a0a7816 */ /* 0x008fe40000000011 */
[----:B------:R-:W-:-:S02]  /*2050*/  IADD3 R17, P3, PT, R27, R12, RZ ;  /* 0x0000000c1b117210 */ /* 0x000fc40007f7e0ff */
[----:B------:R-:W-:Y:S02]  /*2060*/  LEA.HI.X R19, R20, UR23, R21, 0x1, P2 ;  /* 0x0000001714137c11 */ /* 0x000fe400090f0c15 */
[----:B------:R-:W-:Y:S02]  /*2070*/  LEA.HI.X.SX32 R27, R27, R5, 0x1, P3 ;  /* 0x000000051b1b7211 */ /* 0x000fe400018f0eff */
[----:B------:R-:W-:-:S04]  /*2080*/  LEA R20, P2, R17, UR20, 0x1 ;  /* 0x0000001411147c11 */ /* 0x000fc8000f8408ff */
[----:B------:R-:W-:-:S06]  /*2090*/  LEA.HI.X R21, R17, UR21, R27, 0x1, P2 ;  /* 0x0000001511157c11 */ /* 0x000fcc00090f0c1b */
[----:B------:R0:W4:Y:S01]  /*20a0*/  LDG.E.U16.CONSTANT R21, desc[UR10][R20.64] ;  /* 0x0000000a14157981 */ /* 0x000122000c1e9500 */
[----:B------:R-:W-:Y:S02]  /*20b0*/  IMAD.MOV.U32 R17, RZ, RZ, RZ ;  /* 0x000000ffff117224 */ /* 0x000fe400078e00ff */
[----:B0-----:R-:W-:Y:S01]  /*20c0*/  VIADD R20, R16, UR7 ;  /* 0x0000000710147c36 */ /* 0x001fe20008000000 */
[----:B-----5:R-:W-:Y:S01]  /*20d0*/  PRMT R11, R26, 0x5410, R11 ;  /* 0x000054101a0b7816 */ /* 0x020fe2000000000b */
[----:B------:R-:W-:-:S03]  /*20e0*/  IMAD.WIDE R26, R4, R7, R16 ;  /* 0x00000007041a7225 */ /* 0x000fc600078e0210 */
[C---:B------:R-:W-:Y:S01]  /*20f0*/  LEA R28, P2, R26.reuse, UR22, 0x1 ;  /* 0x000000161a1c7c11 */ /* 0x040fe2000f8408ff */
[----:B------:R0:W-:Y:S03]  /*2100*/  STG.E.128 desc[UR10][R18.64], R8 ;  /* 0x0000000812007986 */ /* 0x0001e6000c101d0a */
[----:B------:R-:W-:Y:S02]  /*2110*/  LEA.HI.X R29, R26, UR23, R27, 0x1, P2 ;  /* 0x000000171a1d7c11 */ /* 0x000fe400090f0c1b */
[----:B------:R-:W-:Y:S02]  /*2120*/  ISETP.GE.AND P2, PT, R20, R7, PT ;  /* 0x000000071400720c */ /* 0x000fe40003f46270 */
[----:B0-----:R-:W-:Y:S02]  /*2130*/  PRMT R8, R24, 0x5410, R25 ;  /* 0x0000541018087816 */ /* 0x001fe40000000019 */
[----:B------:R-:W-:-:S02]  /*2140*/  PRMT R9, R22, 0x5410, R23 ;  /* 0x0000541016097816 */ /* 0x000fc40000000017 */
[----:B------:R-:W-:Y:S02]  /*2150*/  PRMT R10, R14, 0x5410, R15 ;  /* 0x000054100e0a7816 */ /* 0x000fe4000000000f */
[----:B----4-:R-:W-:-:S05]  /*2160*/  PRMT R11, R6, 0x5410, R21 ;  /* 0x00005410060b7816 */ /* 0x010fca0000000015 */
[----:B------:R1:W-:Y:S01]  /*2170*/  STG.E.128 desc[UR10][R28.64], R8 ;  /* 0x000000081c007986 */ /* 0x0003e2000c101d0a */
[----:B------:R-:W-:Y:S05]  /*2180*/  @!P2 BRA `(.L_x_11) ;  /* 0xfffffff40030a947 */ /* 0x000fea000383ffff */
.L_x_8:
[----:B------:R-:W-:Y:S05]  /*2190*/  BSYNC.RECONVERGENT B0 ;  /* 0x0000000000007941 */ /* 0x000fea0003800200 */
.L_x_7:
[----:B------:R-:W-:-:S05]  /*21a0*/  IMAD.IADD R4, R3, 0x1, R4 ;  /* 0x0000000103047824 */ /* 0x000fca00078e0204 */
[----:B------:R-:W-:-:S13]  /*21b0*/  ISETP.GE.AND P2, PT, R4, UR5, PT ;  /* 0x0000000504007c0c */ /* 0x000fda000bf46270 */
[----:B------:R-:W-:Y:S05]  /*21c0*/  @!P2 BRA `(.L_x_12) ;  /* 0xffffffe80060a947 */ /* 0x000fea000383ffff */
[----:B------:R-:W-:Y:S05]  /*21d0*/  EXIT ;  /* 0x000000000000794d */ /* 0x000fea0003800000 */
        .weak           $__internal_0_$__cuda_sm3x_div_rn_noftz_f32_slowpath
        .type           $__internal_0_$__cuda_sm3x_div_rn_noftz_f32_slowpath,@function
        .size           $__internal_0_$__cuda_sm3x_div_rn_noftz_f32_slowpath,(.L_x_22 - $__internal_0_$__cuda_sm3x_div_rn_noftz_f32_slowpath)
$__internal_0_$__cuda_sm3x_div_rn_noftz_f32_slowpath:
[----:B------:R-:W-:Y:S02]  /*21e0*/  SHF.R.U32.HI R6, RZ, 0x17, R3 ;  /* 0x00000017ff067819 */ /* 0x000fe40000011603 */
[----:B------:R-:W-:Y:S02]  /*21f0*/  SHF.R.U32.HI R5, RZ, 0x17, R2 ;  /* 0x00000017ff057819 */ /* 0x000fe40000011602 */
[----:B------:R-:W-:Y:S02]  /*2200*/  LOP3.LUT R10, R6, 0xff, RZ, 0xc0, !PT ;  /* 0x000000ff060a7812 */ /* 0x000fe400078ec0ff */
[----:B------:R-:W-:-:S03]  /*2210*/  LOP3.LUT R8, R5, 0xff, RZ, 0xc0, !PT ;  /* 0x000000ff05087812 */ /* 0x000fc600078ec0ff */
[----:B------:R-:W-:Y:S02]  /*2220*/  VIADD R7, R10, 0xffffffff ;  /* 0xffffffff0a077836 */ /* 0x000fe40000000000 */
[----:B------:R-:W-:-:S03]  /*2230*/  VIADD R6, R8, 0xffffffff ;  /* 0xffffffff08067836 */ /* 0x000fc60000000000 */
[----:B------:R-:W-:-:S04]  /*2240*/  ISETP.GT.U32.AND P0, PT, R7, 0xfd, PT ;  /* 0x000000fd0700780c */ /* 0x000fc80003f04070 */
[----:B------:R-:W-:-:S13]  /*2250*/  ISETP.GT.U32.OR P0, PT, R6, 0xfd, P0 ;  /* 0x000000fd0600780c */ /* 0x000fda0000704470 */
[----:B------:R-:W-:Y:S01]  /*2260*/  @!P0 IMAD.MOV.U32 R5, RZ, RZ, RZ ;  /* 0x000000ffff058224 */ /* 0x000fe200078e00ff */
[----:B------:R-:W-:Y:S06]  /*2270*/  @!P0 BRA `(.L_x_13) ;  /* 0x00000000005c8947 */ /* 0x000fec0003800000 */
[----:B------:R-:W-:Y:S02]  /*2280*/  FSETP.GTU.FTZ.AND P0, PT, |R2|, +INF , PT ;  /* 0x7f8000000200780b */ /* 0x000fe40003f1c200 */
[----:B------:R-:W-:-:S04]  /*2290*/  FSETP.GTU.FTZ.AND P1, PT, |R3|, +INF , PT ;  /* 0x7f8000000300780b */ /* 0x000fc80003f3c200 */
[----:B------:R-:W-:-:S13]  /*22a0*/  PLOP3.LUT P0, PT, P0, P1, PT, 0xf8, 0x8f ;  /* 0x00000000008f781c */ /* 0x000fda0000703f70 */
[----:B------:R-:W-:Y:S05]  /*22b0*/  @P0 BRA `(.L_x_14) ;  /* 0x0000000400440947 */ /* 0x000fea0003800000 */
[----:B------:R-:W-:-:S13]  /*22c0*/  LOP3.LUT P0, RZ, R3, 0x7fffffff, R2, 0xc8, !PT ;  /* 0x7fffffff03ff7812 */ /* 0x000fda000780c802 */
[----:B------:R-:W-:Y:S05]  /*22d0*/  @!P0 BRA `(.L_x_15) ;  /* 0x0000000400348947 */ /* 0x000fea0003800000 */
[C---:B------:R-:W-:Y:S02]  /*22e0*/  FSETP.NEU.FTZ.AND P0, PT, |R2|.reuse, +INF , PT ;  /* 0x7f8000000200780b */ /* 0x040fe40003f1d200 */
[----:B------:R-:W-:Y:S02]  /*22f0*/  FSETP.NEU.FTZ.AND P2, PT, |R3|, +INF , PT ;  /* 0x7f8000000300780b */ /* 0x000fe40003f5d200 */
[----:B------:R-:W-:-:S11]  /*2300*/  FSETP.NEU.FTZ.AND P1, PT, |R2|, +INF , PT ;  /* 0x7f8000000200780b */ /* 0x000fd60003f3d200 */
[----:B------:R-:W-:Y:S05]  /*2310*/  @!P2 BRA !P0, `(.L_x_15) ;  /* 0x000000040024a947 */ /* 0x000fea0004000000 */
[----:B------:R-:W-:-:S04]  /*2320*/  LOP3.LUT P0, RZ, R2, 0x7fffffff, RZ, 0xc0, !PT ;  /* 0x7fffffff02ff7812 */ /* 0x000fc8000780c0ff */
[----:B------:R-:W-:-:S13]  /*2330*/  PLOP3.LUT P0, PT, P2, P0, PT, 0x2f, 0xf2 ;  /* 0x0000000000f2781c */ /* 0x000fda0001700577 */
[----:B------:R-:W-:Y:S05]  /*2340*/  @P0 BRA `(.L_x_16) ;  /* 0x0000000400100947 */ /* 0x000fea0003800000 */
[----:B------:R-:W-:-:S04]  /*2350*/  LOP3.LUT P0, RZ, R3, 0x7fffffff, RZ, 0xc0, !PT ;  /* 0x7fffffff03ff7812 */ /* 0x000fc8000780c0ff */
[----:B------:R-:W-:-:S13]  /*2360*/  PLOP3.LUT P0, PT, P1, P0, PT, 0x2f, 0xf2 ;  /* 0x0000000000f2781c */ /* 0x000fda0000f00577 */
[----:B------:R-:W-:Y:S05]  /*2370*/  @P0 BRA `(.L_x_17) ;  /* 0x0000000000f80947 */ /* 0x000fea0003800000 */
[----:B------:R-:W-:Y:S02]  /*2380*/  ISETP.GE.AND P0, PT, R6, RZ, PT ;  /* 0x000000ff0600720c */ /* 0x000fe40003f06270 */
[----:B------:R-:W-:-:S11]  /*2390*/  ISETP.GE.AND P1, PT, R7, RZ, PT ;  /* 0x000000ff0700720c */ /* 0x000fd60003f26270 */
[----:B------:R-:W-:Y:S02]  /*23a0*/  @P0 IMAD.MOV.U32 R5, RZ, RZ, RZ ;  /* 0x000000ffff050224 */ /* 0x000fe400078e00ff */
[----:B------:R-:W-:Y:S01]  /*23b0*/  @!P0 FFMA R2, R2, 1.84467440737095516160e+19, RZ ;  /* 0x5f80000002028823 */ /* 0x000fe200000000ff */
[----:B------:R-:W-:Y:S02]  /*23c0*/  @!P0 IMAD.MOV.U32 R5, RZ, RZ, -0x40 ;  /* 0xffffffc0ff058424 */ /* 0x000fe400078e00ff */
[----:B------:R-:W-:Y:S02]  /*23d0*/  @!P1 FFMA R3, R3, 1.84467440737095516160e+19, RZ ;  /* 0x5f80000003039823 */ /* 0x000fe400000000ff */
[----:B------:R-:W-:-:S07]  /*23e0*/  @!P1 VIADD R5, R5, 0x40 ;  /* 0x0000004005059836 */ /* 0x000fce0000000000 */
.L_x_13:
[----:B------:R-:W-:-:S05]  /*23f0*/  LEA R6, R10, 0xc0800000, 0x17 ;  /* 0xc08000000a067811 */ /* 0x000fca00078eb8ff */
[----:B------:R-:W-:Y:S02]  /*2400*/  IMAD.IADD R6, R3, 0x1, -R6 ;  /* 0x0000000103067824 */ /* 0x000fe400078e0a06 */
[----:B------:R-:W-:Y:S02]  /*2410*/  VIADD R3, R8, 0xffffff81 ;  /* 0xffffff8108037836 */ /* 0x000fe40000000000 */
[----:B------:R0:W1:Y:S01]  /*2420*/  MUFU.RCP R7, R6 ;  /* 0x0000000600077308 */ /* 0x0000620000001000 */
[----:B------:R-:W-:Y:S01]  /*2430*/  FADD.FTZ R9, -R6, -RZ ;  /* 0x800000ff06097221 */ /* 0x000fe20000010100 */
[C---:B------:R-:W-:Y:S01]  /*2440*/  IMAD R2, R3.reuse, -0x800000, R2 ;  /* 0xff80000003027824 */ /* 0x040fe200078e0202 */
[----:B0-----:R-:W-:-:S05]  /*2450*/  IADD3 R6, PT, PT, R3, 0x7f, -R10 ;  /* 0x0000007f03067810 */ /* 0x001fca0007ffe80a */
[----:B------:R-:W-:Y:S02]  /*2460*/  IMAD.IADD R6, R6, 0x1, R5 ;  /* 0x0000000106067824 */ /* 0x000fe400078e0205 */
[----:B-1----:R-:W-:-:S04]  /*2470*/  FFMA R8, R7, R9, 1 ;  /* 0x3f80000007087423 */ /* 0x002fc80000000009 */
[----:B------:R-:W-:-:S04]  /*2480*/  FFMA R12, R7, R8, R7 ;  /* 0x00000008070c7223 */ /* 0x000fc80000000007 */
[----:B------:R-:W-:-:S04]  /*2490*/  FFMA R7, R2, R12, RZ ;  /* 0x0000000c02077223 */ /* 0x000fc800000000ff */
[----:B------:R-:W-:-:S04]  /*24a0*/  FFMA R8, R9, R7, R2 ;  /* 0x0000000709087223 */ /* 0x000fc80000000002 */
[----:B------:R-:W-:-:S04]  /*24b0*/  FFMA R7, R12, R8, R7 ;  /* 0x000000080c077223 */ /* 0x000fc80000000007 */
[----:B------:R-:W-:-:S04]  /*24c0*/  FFMA R8, R9, R7, R2 ;  /* 0x0000000709087223 */ /* 0x000fc80000000002 */
[----:B------:R-:W-:-:S05]  /*24d0*/  FFMA R2, R12, R8, R7 ;  /* 0x000000080c027223 */ /* 0x000fca0000000007 */
[----:B------:R-:W-:-:S04]  /*24e0*/  SHF.R.U32.HI R3, RZ, 0x17, R2 ;  /* 0x00000017ff037819 */ /* 0x000fc80000011602 */
[----:B------:R-:W-:-:S05]  /*24f0*/  LOP3.LUT R3, R3, 0xff, RZ, 0xc0, !PT ;  /* 0x000000ff03037812 */ /* 0x000fca00078ec0ff */
[----:B------:R-:W-:-:S04]  /*2500*/  IMAD.IADD R9, R3, 0x1, R6 ;  /* 0x0000000103097824 */ /* 0x000fc800078e0206 */
[----:B------:R-:W-:-:S05]  /*2510*/  VIADD R3, R9, 0xffffffff ;  /* 0xffffffff09037836 */ /* 0x000fca0000000000 */
[----:B------:R-:W-:-:S13]  /*2520*/  ISETP.GE.U32.AND P0, PT, R3, 0xfe, PT ;  /* 0x000000fe0300780c */ /* 0x000fda0003f06070 */
[----:B------:R-:W-:Y:S05]  /*2530*/  @!P0 BRA `(.L_x_18) ;  /* 0x0000000000808947 */ /* 0x000fea0003800000 */
[----:B------:R-:W-:-:S13]  /*2540*/  ISETP.GT.AND P0, PT, R9, 0xfe, PT ;  /* 0x000000fe0900780c */ /* 0x000fda0003f04270 */
[----:B------:R-:W-:Y:S05]  /*2550*/  @P0 BRA `(.L_x_19) ;  /* 0x00000000006c0947 */ /* 0x000fea0003800000 */
[----:B------:R-:W-:-:S13]  /*2560*/  ISETP.GE.AND P0, PT, R9, 0x1, PT ;  /* 0x000000010900780c */ /* 0x000fda0003f06270 */
[----:B------:R-:W-:Y:S05]  /*2570*/  @P0 BRA `(.L_x_20) ;  /* 0x0000000000980947 */ /* 0x000fea0003800000 */
[----:B------:R-:W-:Y:S02]  /*2580*/  ISETP.GE.AND P0, PT, R9, -0x18, PT ;  /* 0xffffffe80900780c */ /* 0x000fe40003f06270 */
[----:B------:R-:W-:-:S11]  /*2590*/  LOP3.LUT R2, R2, 0x80000000, RZ, 0xc0, !PT ;  /* 0x8000000002027812 */ /* 0x000fd600078ec0ff */
[----:B------:R-:W-:Y:S05]  /*25a0*/  @!P0 BRA `(.L_x_20) ;  /* 0x00000000008c8947 */ /* 0x000fea0003800000 */
[CCC-:B------:R-:W-:Y:S01]  /*25b0*/  FFMA.RZ R3, R12.reuse, R8.reuse, R7.reuse ;  /* 0x000000080c037223 */ /* 0x1c0fe2000000c007 */
[CCC-:B------:R-:W-:Y:S01]  /*25c0*/  FFMA.RM R6, R12.reuse, R8.reuse, R7.reuse ;  /* 0x000000080c067223 */ /* 0x1c0fe20000004007 */
[C---:B------:R-:W-:Y:S02]  /*25d0*/  ISETP.NE.AND P2, PT, R9.reuse, RZ, PT ;  /* 0x000000ff0900720c */ /* 0x040fe40003f45270 */
[----:B------:R-:W-:Y:S02]  /*25e0*/  ISETP.NE.AND P1, PT, R9, RZ, PT ;  /* 0x000000ff0900720c */ /* 0x000fe40003f25270 */
[----:B------:R-:W-:Y:S01]  /*25f0*/  LOP3.LUT R5, R3, 0x7fffff, RZ, 0xc0, !PT ;  /* 0x007fffff03057812 */ /* 0x000fe200078ec0ff */
[----:B------:R-:W-:Y:S01]  /*2600*/  FFMA.RP R3, R12, R8, R7 ;  /* 0x000000080c037223 */ /* 0x000fe20000008007 */
[----:B------:R-:W-:Y:S02]  /*2610*/  VIADD R8, R9, 0x20 ;  /* 0x0000002009087836 */ /* 0x000fe40000000000 */
[----:B------:R-:W-:Y:S01]  /*2620*/  LOP3.LUT R5, R5, 0x800000, RZ, 0xfc, !PT ;  /* 0x0080000005057812 */ /* 0x000fe200078efcff */
[----:B------:R-:W-:Y:S01]  /*2630*/  IMAD.MOV R7, RZ, RZ, -R9 ;  /* 0x000000ffff077224 */ /* 0x000fe200078e0a09 */
[----:B------:R-:W-:-:S02]  /*2640*/  FSETP.NEU.FTZ.AND P0, PT, R3, R6, PT ;  /* 0x000000060300720b */ /* 0x000fc40003f1d000 */
[----:B------:R-:W-:Y:S02]  /*2650*/  SHF.L.U32 R8, R5, R8, RZ ;  /* 0x0000000805087219 */ /* 0x000fe400000006ff */
[----:B------:R-:W-:Y:S02]  /*2660*/  SEL R6, R7, RZ, P2 ;  /* 0x000000ff07067207 */ /* 0x000fe40001000000 */
[----:B------:R-:W-:Y:S02]  /*2670*/  ISETP.NE.AND P1, PT, R8, RZ, P1 ;  /* 0x000000ff0800720c */ /* 0x000fe40000f25270 */
[----:B------:R-:W-:Y:S02]  /*2680*/  SHF.R.U32.HI R6, RZ, R6, R5 ;  /* 0x00000006ff067219 */ /* 0x000fe40000011605 */
[----:B------:R-:W-:Y:S02]  /*2690*/  PLOP3.LUT P0, PT, P0, P1, PT, 0xf8, 0x8f ;  /* 0x00000000008f781c */ /* 0x000fe40000703f70 */
[----:B------:R-:W-:-:S02]  /*26a0*/  SHF.R.U32.HI R8, RZ, 0x1, R6 ;  /* 0x00000001ff087819 */ /* 0x000fc40000011606 */
[----:B------:R-:W-:-:S04]  /*26b0*/  SEL R3, RZ, 0x1, !P0 ;  /* 0x00000001ff037807 */ /* 0x000fc80004000000 */
[----:B------:R-:W-:-:S04]  /*26c0*/  LOP3.LUT R3, R3, 0x1, R8, 0xf8, !PT ;  /* 0x0000000103037812 */ /* 0x000fc800078ef808 */
[----:B------:R-:W-:-:S05]  /*26d0*/  LOP3.LUT R3, R3, R6, RZ, 0xc0, !PT ;  /* 0x0000000603037212 */ /* 0x000fca00078ec0ff */
[----:B------:R-:W-:-:S05]  /*26e0*/  IMAD.IADD R3, R8, 0x1, R3 ;  /* 0x0000000108037824 */ /* 0x000fca00078e0203 */
[----:B------:R-:W-:Y:S01]  /*26f0*/  LOP3.LUT R2, R3, R2, RZ, 0xfc, !PT ;  /* 0x0000000203027212 */ /* 0x000fe200078efcff */
[----:B------:R-:W-:Y:S06]  /*2700*/  BRA `(.L_x_20) ;  /* 0x0000000000347947 */ /* 0x000fec0003800000 */
.L_x_19:
[----:B------:R-:W-:-:S04]  /*2710*/  LOP3.LUT R2, R2, 0x80000000, RZ, 0xc0, !PT ;  /* 0x8000000002027812 */ /* 0x000fc800078ec0ff */
[----:B------:R-:W-:Y:S01]  /*2720*/  LOP3.LUT R2, R2, 0x7f800000, RZ, 0xfc, !PT ;  /* 0x7f80000002027812 */ /* 0x000fe200078efcff */
[----:B------:R-:W-:Y:S06]  /*2730*/  BRA `(.L_x_20) ;  /* 0x0000000000287947 */ /* 0x000fec0003800000 */
.L_x_18:
[----:B------:R-:W-:Y:S01]  /*2740*/  IMAD R2, R6, 0x800000, R2 ;  /* 0x0080000006027824 */ /* 0x000fe200078e0202 */
[----:B------:R-:W-:Y:S06]  /*2750*/  BRA `(.L_x_20) ;  /* 0x0000000000207947 */ /* 0x000fec0003800000 */
.L_x_17:
[----:B------:R-:W-:-:S04]  /*2760*/  LOP3.LUT R2, R3, 0x80000000, R2, 0x48, !PT ;  /* 0x8000000003027812 */ /* 0x000fc800078e4802 */
[----:B------:R-:W-:Y:S01]  /*2770*/  LOP3.LUT R2, R2, 0x7f800000, RZ, 0xfc, !PT ;  /* 0x7f80000002027812 */ /* 0x000fe200078efcff */
[----:B------:R-:W-:Y:S06]  /*2780*/  BRA `(.L_x_20) ;  /* 0x0000000000147947 */ /* 0x000fec0003800000 */
.L_x_16:
[----:B------:R-:W-:Y:S01]  /*2790*/  LOP3.LUT R2, R3, 0x80000000, R2, 0x48, !PT ;  /* 0x8000000003027812 */ /* 0x000fe200078e4802 */
[----:B------:R-:W-:Y:S06]  /*27a0*/  BRA `(.L_x_20) ;  /* 0x00000000000c7947 */ /* 0x000fec0003800000 */
.L_x_15:
[----:B------:R-:W0:Y:S01]  /*27b0*/  MUFU.RSQ R2, -QNAN ;  /* 0xffc0000000027908 */ /* 0x000e220000001400 */
[----:B------:R-:W-:Y:S05]  /*27c0*/  BRA `(.L_x_20) ;  /* 0x0000000000047947 */ /* 0x000fea0003800000 */
.L_x_14:
[----:B------:R-:W-:-:S07]  /*27d0*/  FADD.FTZ R2, R2, R3 ;  /* 0x0000000302027221 */ /* 0x000fce0000010000 */
.L_x_20:
[----:B------:R-:W-:-:S04]  /*27e0*/  IMAD.MOV.U32 R5, RZ, RZ, 0x0 ;  /* 0x00000000ff057424 */ /* 0x000fc800078e00ff */
[----:B0-----:R-:W-:Y:S05]  /*27f0*/  RET.REL.NODEC R4 `(_Z41upsample_nearest_fp16_kernel_optimized_v3PK6__halfPS_iiiiii) ;  /* 0xffffffd804007950 */ /* 0x001fea0003c3ffff */
.L_x_21:
[----:B------:R-:W-:-:S00]  /*2800*/  BRA `(.L_x_21) ;  /* 0xfffffffc00fc7947 */ /* 0x000fc0000383ffff */
[----:B------:R-:W-:-:S00]  /*2810*/  NOP ;  /* 0x0000000000007918 */ /* 0x000fc00000000000 */
        /* <DEDUP_REMOVED lines=14> */
.L_x_22:


//--------------------- .nv.shared.reserved.0     --------------------------
	.section	.nv.shared.reserved.0,"aw",@nobits
	.weak		__nv_reservedSMEM_offset_0_alias
	.size		__nv_reservedSMEM_offset_0_alias, 0, 64
	.other		__nv_reservedSMEM_offset_0_alias,@"STO_CUDA_RESERVED_SHARED STV_DEFAULT"
__nv_reservedSMEM_offset_0_alias:
	.zero		0
	.zero		64


//--------------------- .nv.constant0._Z41upsample_nearest_fp16_kernel_optimized_v3PK6__halfPS_iiiiii --------------------------
	.section	.nv.constant0._Z41upsample_nearest_fp16_kernel_optimized_v3PK6__halfPS_iiiiii,"a",@progbits
	.sectionflags	@""
	.align	4
.nv.constant0._Z41upsample_nearest_fp16_kernel_optimized_v3PK6__halfPS_iiiiii:
	.zero		936


//--------------------- SYMBOLS --------------------------

	.type		.nv.reservedSmem.offset0,@object
	.size		.nv.reservedSmem.offset0,0x4
